//
// Generated by NVIDIA NVVM Compiler
//
// Compiler Build ID: CL-36424714
// Cuda compilation tools, release 13.0, V13.0.88
// Based on NVVM 20.0.0
//

.version 9.0
.target sm_100
.address_size 64

	// .globl	_Z10vector_addPdS_S_di
.func  (.param .b64 func_retval0) __internal_accurate_pow
(
	.param .b64 __internal_accurate_pow_param_0,
	.param .b64 __internal_accurate_pow_param_1
)
;
// _ZZ1fPdS_dS_S_S_S_S_S_dE6s_fcon has been demoted
// _ZZ1fPdS_dS_S_S_S_S_S_dE7s_ffric has been demoted

.visible .entry _Z10vector_addPdS_S_di(
	.param .u64 .ptr .align 1 _Z10vector_addPdS_S_di_param_0,
	.param .u64 .ptr .align 1 _Z10vector_addPdS_S_di_param_1,
	.param .u64 .ptr .align 1 _Z10vector_addPdS_S_di_param_2,
	.param .f64 _Z10vector_addPdS_S_di_param_3,
	.param .u32 _Z10vector_addPdS_S_di_param_4
)
{
	.reg .pred 	%p<2>;
	.reg .b32 	%r<6>;
	.reg .b64 	%rd<11>;
	.reg .b64 	%fd<5>;

	ld.param.u64 	%rd1, [_Z10vector_addPdS_S_di_param_0];
	ld.param.u64 	%rd2, [_Z10vector_addPdS_S_di_param_1];
	ld.param.u64 	%rd3, [_Z10vector_addPdS_S_di_param_2];
	ld.param.f64 	%fd1, [_Z10vector_addPdS_S_di_param_3];
	ld.param.u32 	%r2, [_Z10vector_addPdS_S_di_param_4];
	mov.u32 	%r3, %ntid.x;
	mov.u32 	%r4, %ctaid.x;
	mov.u32 	%r5, %tid.x;
	mad.lo.s32 	%r1, %r3, %r4, %r5;
	setp.ge.s32 	%p1, %r1, %r2;
	@%p1 bra 	$L__BB0_2;
	cvta.to.global.u64 	%rd4, %rd1;
	cvta.to.global.u64 	%rd5, %rd2;
	cvta.to.global.u64 	%rd6, %rd3;
	mul.wide.s32 	%rd7, %r1, 8;
	add.s64 	%rd8, %rd4, %rd7;
	ld.global.f64 	%fd2, [%rd8];
	add.s64 	%rd9, %rd5, %rd7;
	ld.global.f64 	%fd3, [%rd9];
	fma.rn.f64 	%fd4, %fd1, %fd3, %fd2;
	add.s64 	%rd10, %rd6, %rd7;
	st.global.f64 	[%rd10], %fd4;
$L__BB0_2:
	ret;

}
	// .globl	_Z11vector_add3PdS_S_S_i
.visible .entry _Z11vector_add3PdS_S_S_i(
	.param .u64 .ptr .align 1 _Z11vector_add3PdS_S_S_i_param_0,
	.param .u64 .ptr .align 1 _Z11vector_add3PdS_S_S_i_param_1,
	.param .u64 .ptr .align 1 _Z11vector_add3PdS_S_S_i_param_2,
	.param .u64 .ptr .align 1 _Z11vector_add3PdS_S_S_i_param_3,
	.param .u32 _Z11vector_add3PdS_S_S_i_param_4
)
{
	.reg .pred 	%p<2>;
	.reg .b32 	%r<6>;
	.reg .b64 	%rd<14>;
	.reg .b64 	%fd<8>;

	ld.param.u64 	%rd1, [_Z11vector_add3PdS_S_S_i_param_0];
	ld.param.u64 	%rd2, [_Z11vector_add3PdS_S_S_i_param_1];
	ld.param.u64 	%rd3, [_Z11vector_add3PdS_S_S_i_param_2];
	ld.param.u64 	%rd4, [_Z11vector_add3PdS_S_S_i_param_3];
	ld.param.u32 	%r2, [_Z11vector_add3PdS_S_S_i_param_4];
	mov.u32 	%r3, %ntid.x;
	mov.u32 	%r4, %ctaid.x;
	mov.u32 	%r5, %tid.x;
	mad.lo.s32 	%r1, %r3, %r4, %r5;
	setp.ge.s32 	%p1, %r1, %r2;
	@%p1 bra 	$L__BB1_2;
	cvta.to.global.u64 	%rd5, %rd1;
	cvta.to.global.u64 	%rd6, %rd2;
	cvta.to.global.u64 	%rd7, %rd3;
	cvta.to.global.u64 	%rd8, %rd4;
	mul.wide.s32 	%rd9, %r1, 8;
	add.s64 	%rd10, %rd5, %rd9;
	ld.global.f64 	%fd1, [%rd10];
	add.s64 	%rd11, %rd6, %rd9;
	ld.global.f64 	%fd2, [%rd11];
	fma.rn.f64 	%fd3, %fd2, 0d405841E12C9A9C1A, %fd1;
	add.s64 	%rd12, %rd7, %rd9;
	ld.global.f64 	%fd4, [%rd12];
	fma.rn.f64 	%fd5, %fd4, 0d405841E12C9A9C1A, %fd3;
	add.s64 	%rd13, %rd8, %rd9;
	ld.global.f64 	%fd6, [%rd13];
	fma.rn.f64 	%fd7, %fd6, 0d404841E12C9A9C1A, %fd5;
	st.global.f64 	[%rd10], %fd7;
$L__BB1_2:
	ret;

}
	// .globl	_Z11vel_checkerPdS_i
.visible .entry _Z11vel_checkerPdS_i(
	.param .u64 .ptr .align 1 _Z11vel_checkerPdS_i_param_0,
	.param .u64 .ptr .align 1 _Z11vel_checkerPdS_i_param_1,
	.param .u32 _Z11vel_checkerPdS_i_param_2
)
{
	.reg .pred 	%p<5>;
	.reg .b32 	%r<7>;
	.reg .b64 	%rd<8>;
	.reg .b64 	%fd<38>;

	ld.param.u64 	%rd2, [_Z11vel_checkerPdS_i_param_0];
	ld.param.u64 	%rd3, [_Z11vel_checkerPdS_i_param_1];
	ld.param.u32 	%r2, [_Z11vel_checkerPdS_i_param_2];
	mov.u32 	%r3, %ntid.x;
	mov.u32 	%r4, %ctaid.x;
	mov.u32 	%r5, %tid.x;
	mad.lo.s32 	%r1, %r3, %r4, %r5;
	setp.ge.s32 	%p1, %r1, %r2;
	@%p1 bra 	$L__BB2_4;
	cvta.to.global.u64 	%rd4, %rd2;
	cvta.to.global.u64 	%rd5, %rd3;
	mul.lo.s32 	%r6, %r1, 3;
	mul.wide.s32 	%rd6, %r6, 8;
	add.s64 	%rd7, %rd5, %rd6;
	ld.global.f64 	%fd6, [%rd7];
	add.s64 	%rd1, %rd4, %rd6;
	st.global.f64 	[%rd1], %fd6;
	ld.global.f64 	%fd7, [%rd7+8];
	st.global.f64 	[%rd1+8], %fd7;
	ld.global.f64 	%fd8, [%rd7+16];
	st.global.f64 	[%rd1+16], %fd8;
	ld.global.f64 	%fd9, [%rd1+12288];
	ld.global.f64 	%fd10, [%rd1+12296];
	ld.global.f64 	%fd11, [%rd1+12304];
	mul.f64 	%fd12, %fd10, %fd10;
	fma.rn.f64 	%fd13, %fd9, %fd9, %fd12;
	fma.rn.f64 	%fd14, %fd11, %fd11, %fd13;
	mul.f64 	%fd15, %fd14, 0d0000000000000000;
	mul.f64 	%fd16, %fd15, 0d41F5B010A40AC85F;
	mul.f64 	%fd17, %fd16, 0d3EFC4FC1DF3300DE;
	mul.f64 	%fd18, %fd17, 0d41F5B010A40AC85F;
	mul.f64 	%fd19, %fd18, 0d3EFC4FC1DF3300DE;
	mul.f64 	%fd20, %fd8, 0d402399999999999A;
	fma.rn.f64 	%fd1, %fd20, 0d3EFC4FC1DF3300DE, %fd19;
	ld.global.f64 	%fd2, [%rd7+12288];
	ld.global.f64 	%fd3, [%rd7+12296];
	ld.global.f64 	%fd4, [%rd7+12304];
	mul.f64 	%fd21, %fd3, %fd3;
	fma.rn.f64 	%fd22, %fd2, %fd2, %fd21;
	fma.rn.f64 	%fd23, %fd4, %fd4, %fd22;
	mul.f64 	%fd24, %fd23, 0d0000000000000000;
	mul.f64 	%fd25, %fd24, 0d41F5B010A40AC85F;
	mul.f64 	%fd26, %fd25, 0d3EFC4FC1DF3300DE;
	mul.f64 	%fd27, %fd26, 0d41F5B010A40AC85F;
	mul.f64 	%fd28, %fd27, 0d3EFC4FC1DF3300DE;
	fma.rn.f64 	%fd29, %fd20, 0d3EFC4FC1DF3300DE, %fd28;
	abs.f64 	%fd30, %fd29;
	abs.f64 	%fd31, %fd1;
	setp.leu.f64 	%p2, %fd30, %fd31;
	setp.leu.f64 	%p3, %fd29, 0d3EB0C6F7A0B5ED8D;
	or.pred  	%p4, %p2, %p3;
	@%p4 bra 	$L__BB2_3;
	mul.f64 	%fd32, %fd2, %fd1;
	div.rn.f64 	%fd33, %fd32, %fd29;
	st.global.f64 	[%rd1+12288], %fd33;
	mul.f64 	%fd34, %fd3, %fd1;
	div.rn.f64 	%fd35, %fd34, %fd29;
	st.global.f64 	[%rd1+12296], %fd35;
	mul.f64 	%fd36, %fd4, %fd1;
	div.rn.f64 	%fd37, %fd36, %fd29;
	st.global.f64 	[%rd1+12304], %fd37;
	bra.uni 	$L__BB2_4;
$L__BB2_3:
	st.global.f64 	[%rd1+12288], %fd2;
	st.global.f64 	[%rd1+12296], %fd3;
	st.global.f64 	[%rd1+12304], %fd4;
$L__BB2_4:
	ret;

}
	// .globl	_Z1fPdS_dS_S_S_S_S_S_d
.visible .entry _Z1fPdS_dS_S_S_S_S_S_d(
	.param .u64 .ptr .align 1 _Z1fPdS_dS_S_S_S_S_S_d_param_0,
	.param .u64 .ptr .align 1 _Z1fPdS_dS_S_S_S_S_S_d_param_1,
	.param .f64 _Z1fPdS_dS_S_S_S_S_S_d_param_2,
	.param .u64 .ptr .align 1 _Z1fPdS_dS_S_S_S_S_S_d_param_3,
	.param .u64 .ptr .align 1 _Z1fPdS_dS_S_S_S_S_S_d_param_4,
	.param .u64 .ptr .align 1 _Z1fPdS_dS_S_S_S_S_S_d_param_5,
	.param .u64 .ptr .align 1 _Z1fPdS_dS_S_S_S_S_S_d_param_6,
	.param .u64 .ptr .align 1 _Z1fPdS_dS_S_S_S_S_S_d_param_7,
	.param .u64 .ptr .align 1 _Z1fPdS_dS_S_S_S_S_S_d_param_8,
	.param .f64 _Z1fPdS_dS_S_S_S_S_S_d_param_9
)
{
	.reg .pred 	%p<185>;
	.reg .b32 	%r<224>;
	.reg .b64 	%rd<45>;
	.reg .b64 	%fd<674>;
	// demoted variable
	.shared .align 8 .b8 _ZZ1fPdS_dS_S_S_S_S_S_dE6s_fcon[12288];
	// demoted variable
	.shared .align 8 .b8 _ZZ1fPdS_dS_S_S_S_S_S_dE7s_ffric[12288];
	ld.param.u64 	%rd11, [_Z1fPdS_dS_S_S_S_S_S_d_param_4];
	ld.param.u64 	%rd9, [_Z1fPdS_dS_S_S_S_S_S_d_param_5];
	ld.param.u64 	%rd12, [_Z1fPdS_dS_S_S_S_S_S_d_param_8];
	cvta.to.global.u64 	%rd13, %rd9;
	cvta.to.global.u64 	%rd1, %rd11;
	cvta.to.global.u64 	%rd2, %rd12;
	mov.u32 	%r1, %tid.x;
	mov.u32 	%r2, %ctaid.x;
	mul.lo.s32 	%r3, %r2, 3;
	mul.wide.u32 	%rd14, %r3, 8;
	add.s64 	%rd3, %rd2, %rd14;
	ld.global.f64 	%fd148, [%rd3];
	mul.f64 	%fd1, %fd148, 0d3EFC4FC1DF3300DE;
	ld.global.f64 	%fd149, [%rd3+8];
	mul.f64 	%fd2, %fd149, 0d3EFC4FC1DF3300DE;
	ld.global.f64 	%fd150, [%rd3+16];
	mul.f64 	%fd3, %fd150, 0d3EFC4FC1DF3300DE;
	ld.global.f64 	%fd151, [%rd3+12288];
	mul.f64 	%fd152, %fd151, 0d41F5B010A40AC85F;
	mul.f64 	%fd4, %fd152, 0d3EFC4FC1DF3300DE;
	ld.global.f64 	%fd153, [%rd3+12296];
	mul.f64 	%fd154, %fd153, 0d41F5B010A40AC85F;
	mul.f64 	%fd5, %fd154, 0d3EFC4FC1DF3300DE;
	ld.global.f64 	%fd155, [%rd3+12304];
	mul.f64 	%fd156, %fd155, 0d41F5B010A40AC85F;
	mul.f64 	%fd6, %fd156, 0d3EFC4FC1DF3300DE;
	mul.wide.u32 	%rd15, %r2, 8;
	add.s64 	%rd16, %rd1, %rd15;
	ld.global.f64 	%fd7, [%rd16];
	setp.ne.s32 	%p2, %r1, 512;
	add.s64 	%rd4, %rd13, %rd15;
	mov.f64 	%fd662, 0d0000000000000000;
	mov.f64 	%fd663, 0d0000000000000000;
	mov.f64 	%fd664, 0d0000000000000000;
	mov.f64 	%fd665, 0d0000000000000000;
	mov.f64 	%fd651, 0d0000000000000000;
	mov.f64 	%fd667, 0d0000000000000000;
	@%p2 bra 	$L__BB3_78;
	sub.f64 	%fd8, %fd1, %fd7;
	setp.gtu.f64 	%p35, %fd8, 0d0000000000000000;
	mov.f64 	%fd665, 0d0000000000000000;
	@%p35 bra 	$L__BB3_13;
	abs.f64 	%fd9, %fd8;
	{
	.reg .b32 %temp; 
	mov.b64 	{%temp, %r4}, %fd9;
	}
	mov.f64 	%fd263, 0d3FF8000000000000;
	{
	.reg .b32 %temp; 
	mov.b64 	{%temp, %r5}, %fd263;
	}
	and.b32  	%r6, %r5, 2146435072;
	setp.neu.f64 	%p36, %fd8, 0d0000000000000000;
	@%p36 bra 	$L__BB3_4;
	setp.eq.s32 	%p38, %r6, 1073741824;
	selp.b32 	%r68, %r4, 0, %p38;
	setp.lt.s32 	%p39, %r5, 0;
	or.b32  	%r69, %r68, 2146435072;
	selp.b32 	%r70, %r69, %r68, %p39;
	mov.b32 	%r71, 0;
	mov.b64 	%fd632, {%r71, %r70};
	bra.uni 	$L__BB3_5;
$L__BB3_4:
	setp.lt.s32 	%p37, %r4, 0;
	{ // callseq 2, 0
	.param .b64 param0;
	st.param.f64 	[param0], %fd9;
	.param .b64 param1;
	st.param.f64 	[param1], 0d3FF8000000000000;
	.param .b64 retval0;
	call.uni (retval0), 
	__internal_accurate_pow, 
	(
	param0, 
	param1
	);
	ld.param.f64 	%fd264, [retval0];
	} // callseq 2
	selp.f64 	%fd632, 0dFFF8000000000000, %fd264, %p37;
$L__BB3_5:
	add.f64 	%fd266, %fd9, 0d3FF8000000000000;
	{
	.reg .b32 %temp; 
	mov.b64 	{%temp, %r72}, %fd266;
	}
	and.b32  	%r73, %r72, 2146435072;
	setp.ne.s32 	%p40, %r73, 2146435072;
	setp.neu.f64 	%p41, %fd9, 0d7FF0000000000000;
	or.pred  	%p42, %p40, %p41;
	@%p42 bra 	$L__BB3_7;
	setp.lt.s32 	%p43, %r4, 0;
	setp.eq.s32 	%p44, %r6, 1073741824;
	setp.lt.s32 	%p45, %r5, 0;
	selp.b32 	%r75, 0, 2146435072, %p45;
	and.b32  	%r76, %r5, 2147483647;
	setp.ne.s32 	%p46, %r76, 1071644672;
	or.b32  	%r77, %r75, -2147483648;
	selp.b32 	%r78, %r77, %r75, %p46;
	selp.b32 	%r79, %r78, %r75, %p44;
	selp.b32 	%r80, %r79, %r75, %p43;
	mov.b32 	%r81, 0;
	mov.b64 	%fd632, {%r81, %r80};
$L__BB3_7:
	sqrt.rn.f64 	%fd267, %fd7;
	setp.neu.f64 	%p47, %fd8, 0d0000000000000000;
	setp.eq.f64 	%p48, %fd9, 0d3FF0000000000000;
	selp.f64 	%fd268, 0d3FF0000000000000, %fd632, %p48;
	mul.f64 	%fd269, %fd267, 0d3FF5555555555555;
	mul.f64 	%fd270, %fd269, 0d423818DD06D85A7F;
	mul.f64 	%fd15, %fd270, %fd268;
	ld.global.f64 	%fd271, [%rd4];
	mul.f64 	%fd272, %fd271, 0d424818DD06D85A7F;
	mul.f64 	%fd273, %fd272, %fd267;
	sqrt.rn.f64 	%fd16, %fd273;
	mov.f64 	%fd274, 0d3FD0000000000000;
	{
	.reg .b32 %temp; 
	mov.b64 	{%temp, %r7}, %fd274;
	}
	and.b32  	%r8, %r7, 2146435072;
	@%p47 bra 	$L__BB3_9;
	setp.eq.s32 	%p50, %r8, 1072693248;
	selp.b32 	%r82, %r4, 0, %p50;
	setp.lt.s32 	%p51, %r7, 0;
	or.b32  	%r83, %r82, 2146435072;
	selp.b32 	%r84, %r83, %r82, %p51;
	mov.b32 	%r85, 0;
	mov.b64 	%fd634, {%r85, %r84};
	bra.uni 	$L__BB3_10;
$L__BB3_9:
	setp.lt.s32 	%p49, %r4, 0;
	{ // callseq 3, 0
	.param .b64 param0;
	st.param.f64 	[param0], %fd9;
	.param .b64 param1;
	st.param.f64 	[param1], 0d3FD0000000000000;
	.param .b64 retval0;
	call.uni (retval0), 
	__internal_accurate_pow, 
	(
	param0, 
	param1
	);
	ld.param.f64 	%fd275, [retval0];
	} // callseq 3
	selp.f64 	%fd634, 0dFFF8000000000000, %fd275, %p49;
$L__BB3_10:
	setp.neu.f64 	%p52, %fd9, 0d7FF0000000000000;
	add.f64 	%fd277, %fd9, 0d3FD0000000000000;
	{
	.reg .b32 %temp; 
	mov.b64 	{%temp, %r86}, %fd277;
	}
	and.b32  	%r87, %r86, 2146435072;
	setp.ne.s32 	%p53, %r87, 2146435072;
	or.pred  	%p54, %p53, %p52;
	@%p54 bra 	$L__BB3_12;
	setp.eq.s32 	%p55, %r8, 1072693248;
	setp.lt.s32 	%p56, %r4, 0;
	setp.lt.s32 	%p57, %r7, 0;
	selp.b32 	%r89, 0, 2146435072, %p57;
	and.b32  	%r90, %r7, 2147483647;
	setp.ne.s32 	%p58, %r90, 1071644672;
	or.b32  	%r91, %r89, -2147483648;
	selp.b32 	%r92, %r91, %r89, %p58;
	selp.b32 	%r93, %r92, %r89, %p55;
	selp.b32 	%r94, %r93, %r89, %p56;
	mov.b32 	%r95, 0;
	mov.b64 	%fd634, {%r95, %r94};
$L__BB3_12:
	setp.eq.f64 	%p59, %fd9, 0d3FF0000000000000;
	selp.f64 	%fd278, 0d3FF0000000000000, %fd634, %p59;
	mul.f64 	%fd279, %fd16, 0dBFC999999999999A;
	mul.f64 	%fd280, %fd279, %fd278;
	fma.rn.f64 	%fd281, %fd4, %fd280, %fd15;
	setp.lt.f64 	%p60, %fd281, 0d0000000000000000;
	selp.f64 	%fd665, 0d0000000000000000, %fd281, %p60;
$L__BB3_13:
	add.f64 	%fd282, %fd1, %fd7;
	setp.ltu.f64 	%p61, %fd282, 0d3F50624DD2F1A9FC;
	@%p61 bra 	$L__BB3_31;
	add.f64 	%fd283, %fd1, 0dBF50624DD2F1A9FC;
	add.f64 	%fd24, %fd283, %fd7;
	abs.f64 	%fd25, %fd24;
	{
	.reg .b32 %temp; 
	mov.b64 	{%temp, %r9}, %fd25;
	}
	mov.f64 	%fd284, 0d3FF8000000000000;
	{
	.reg .b32 %temp; 
	mov.b64 	{%temp, %r10}, %fd284;
	}
	and.b32  	%r11, %r10, 2146435072;
	setp.neu.f64 	%p62, %fd24, 0d0000000000000000;
	@%p62 bra 	$L__BB3_16;
	setp.eq.s32 	%p64, %r11, 1073741824;
	selp.b32 	%r96, %r9, 0, %p64;
	setp.lt.s32 	%p65, %r10, 0;
	or.b32  	%r97, %r96, 2146435072;
	selp.b32 	%r98, %r97, %r96, %p65;
	mov.b32 	%r99, 0;
	mov.b64 	%fd637, {%r99, %r98};
	bra.uni 	$L__BB3_17;
$L__BB3_16:
	setp.lt.s32 	%p63, %r9, 0;
	{ // callseq 4, 0
	.param .b64 param0;
	st.param.f64 	[param0], %fd25;
	.param .b64 param1;
	st.param.f64 	[param1], 0d3FF8000000000000;
	.param .b64 retval0;
	call.uni (retval0), 
	__internal_accurate_pow, 
	(
	param0, 
	param1
	);
	ld.param.f64 	%fd285, [retval0];
	} // callseq 4
	selp.f64 	%fd637, 0dFFF8000000000000, %fd285, %p63;
$L__BB3_17:
	add.f64 	%fd287, %fd25, 0d3FF8000000000000;
	{
	.reg .b32 %temp; 
	mov.b64 	{%temp, %r100}, %fd287;
	}
	and.b32  	%r101, %r100, 2146435072;
	setp.ne.s32 	%p66, %r101, 2146435072;
	@%p66 bra 	$L__BB3_22;
	setp.num.f64 	%p67, %fd24, %fd24;
	@%p67 bra 	$L__BB3_20;
	mov.f64 	%fd288, 0d3FF8000000000000;
	add.rn.f64 	%fd637, %fd25, %fd288;
	bra.uni 	$L__BB3_22;
$L__BB3_20:
	setp.neu.f64 	%p68, %fd25, 0d7FF0000000000000;
	@%p68 bra 	$L__BB3_22;
	setp.lt.s32 	%p69, %r9, 0;
	setp.eq.s32 	%p70, %r11, 1073741824;
	setp.lt.s32 	%p71, %r10, 0;
	selp.b32 	%r103, 0, 2146435072, %p71;
	and.b32  	%r104, %r10, 2147483647;
	setp.ne.s32 	%p72, %r104, 1071644672;
	or.b32  	%r105, %r103, -2147483648;
	selp.b32 	%r106, %r105, %r103, %p72;
	selp.b32 	%r107, %r106, %r103, %p70;
	selp.b32 	%r108, %r107, %r103, %p69;
	mov.b32 	%r109, 0;
	mov.b64 	%fd637, {%r109, %r108};
$L__BB3_22:
	sqrt.rn.f64 	%fd289, %fd7;
	setp.neu.f64 	%p73, %fd24, 0d0000000000000000;
	setp.eq.f64 	%p74, %fd25, 0d3FF0000000000000;
	selp.f64 	%fd290, 0d3FF0000000000000, %fd637, %p74;
	mul.f64 	%fd291, %fd289, 0dBFF5555555555555;
	mul.f64 	%fd292, %fd291, 0d423818DD06D85A7F;
	mul.f64 	%fd32, %fd292, %fd290;
	ld.global.f64 	%fd293, [%rd4];
	mul.f64 	%fd294, %fd293, 0d424818DD06D85A7F;
	mul.f64 	%fd295, %fd294, %fd289;
	sqrt.rn.f64 	%fd33, %fd295;
	mov.f64 	%fd296, 0d3FD0000000000000;
	{
	.reg .b32 %temp; 
	mov.b64 	{%temp, %r12}, %fd296;
	}
	and.b32  	%r13, %r12, 2146435072;
	@%p73 bra 	$L__BB3_24;
	setp.eq.s32 	%p76, %r13, 1072693248;
	selp.b32 	%r110, %r9, 0, %p76;
	setp.lt.s32 	%p77, %r12, 0;
	or.b32  	%r111, %r110, 2146435072;
	selp.b32 	%r112, %r111, %r110, %p77;
	mov.b32 	%r113, 0;
	mov.b64 	%fd639, {%r113, %r112};
	bra.uni 	$L__BB3_25;
$L__BB3_24:
	setp.lt.s32 	%p75, %r9, 0;
	{ // callseq 5, 0
	.param .b64 param0;
	st.param.f64 	[param0], %fd25;
	.param .b64 param1;
	st.param.f64 	[param1], 0d3FD0000000000000;
	.param .b64 retval0;
	call.uni (retval0), 
	__internal_accurate_pow, 
	(
	param0, 
	param1
	);
	ld.param.f64 	%fd297, [retval0];
	} // callseq 5
	selp.f64 	%fd639, 0dFFF8000000000000, %fd297, %p75;
$L__BB3_25:
	add.f64 	%fd299, %fd25, 0d3FD0000000000000;
	{
	.reg .b32 %temp; 
	mov.b64 	{%temp, %r114}, %fd299;
	}
	and.b32  	%r115, %r114, 2146435072;
	setp.ne.s32 	%p78, %r115, 2146435072;
	@%p78 bra 	$L__BB3_30;
	setp.num.f64 	%p79, %fd24, %fd24;
	@%p79 bra 	$L__BB3_28;
	mov.f64 	%fd300, 0d3FD0000000000000;
	add.rn.f64 	%fd639, %fd25, %fd300;
	bra.uni 	$L__BB3_30;
$L__BB3_28:
	setp.neu.f64 	%p80, %fd25, 0d7FF0000000000000;
	@%p80 bra 	$L__BB3_30;
	setp.eq.s32 	%p81, %r13, 1072693248;
	setp.lt.s32 	%p82, %r9, 0;
	setp.lt.s32 	%p83, %r12, 0;
	selp.b32 	%r117, 0, 2146435072, %p83;
	and.b32  	%r118, %r12, 2147483647;
	setp.ne.s32 	%p84, %r118, 1071644672;
	or.b32  	%r119, %r117, -2147483648;
	selp.b32 	%r120, %r119, %r117, %p84;
	selp.b32 	%r121, %r120, %r117, %p81;
	selp.b32 	%r122, %r121, %r117, %p82;
	mov.b32 	%r123, 0;
	mov.b64 	%fd639, {%r123, %r122};
$L__BB3_30:
	setp.eq.f64 	%p85, %fd25, 0d3FF0000000000000;
	selp.f64 	%fd301, 0d3FF0000000000000, %fd639, %p85;
	mul.f64 	%fd302, %fd33, 0dBFC999999999999A;
	mul.f64 	%fd303, %fd302, %fd301;
	fma.rn.f64 	%fd304, %fd4, %fd303, %fd32;
	setp.gt.f64 	%p86, %fd304, 0d0000000000000000;
	selp.f64 	%fd665, 0d0000000000000000, %fd304, %p86;
$L__BB3_31:
	sub.f64 	%fd42, %fd2, %fd7;
	setp.gtu.f64 	%p87, %fd42, 0d0000000000000000;
	mov.f64 	%fd651, 0d0000000000000000;
	@%p87 bra 	$L__BB3_44;
	abs.f64 	%fd43, %fd42;
	{
	.reg .b32 %temp; 
	mov.b64 	{%temp, %r14}, %fd43;
	}
	mov.f64 	%fd306, 0d3FF8000000000000;
	{
	.reg .b32 %temp; 
	mov.b64 	{%temp, %r15}, %fd306;
	}
	and.b32  	%r16, %r15, 2146435072;
	setp.neu.f64 	%p88, %fd42, 0d0000000000000000;
	@%p88 bra 	$L__BB3_34;
	setp.eq.s32 	%p90, %r16, 1073741824;
	selp.b32 	%r124, %r14, 0, %p90;
	setp.lt.s32 	%p91, %r15, 0;
	or.b32  	%r125, %r124, 2146435072;
	selp.b32 	%r126, %r125, %r124, %p91;
	mov.b32 	%r127, 0;
	mov.b64 	%fd642, {%r127, %r126};
	bra.uni 	$L__BB3_35;
$L__BB3_34:
	setp.lt.s32 	%p89, %r14, 0;
	{ // callseq 6, 0
	.param .b64 param0;
	st.param.f64 	[param0], %fd43;
	.param .b64 param1;
	st.param.f64 	[param1], 0d3FF8000000000000;
	.param .b64 retval0;
	call.uni (retval0), 
	__internal_accurate_pow, 
	(
	param0, 
	param1
	);
	ld.param.f64 	%fd307, [retval0];
	} // callseq 6
	selp.f64 	%fd642, 0dFFF8000000000000, %fd307, %p89;
$L__BB3_35:
	add.f64 	%fd309, %fd43, 0d3FF8000000000000;
	{
	.reg .b32 %temp; 
	mov.b64 	{%temp, %r128}, %fd309;
	}
	and.b32  	%r129, %r128, 2146435072;
	setp.ne.s32 	%p92, %r129, 2146435072;
	setp.neu.f64 	%p93, %fd43, 0d7FF0000000000000;
	or.pred  	%p94, %p92, %p93;
	@%p94 bra 	$L__BB3_37;
	setp.lt.s32 	%p95, %r14, 0;
	setp.eq.s32 	%p96, %r16, 1073741824;
	setp.lt.s32 	%p97, %r15, 0;
	selp.b32 	%r131, 0, 2146435072, %p97;
	and.b32  	%r132, %r15, 2147483647;
	setp.ne.s32 	%p98, %r132, 1071644672;
	or.b32  	%r133, %r131, -2147483648;
	selp.b32 	%r134, %r133, %r131, %p98;
	selp.b32 	%r135, %r134, %r131, %p96;
	selp.b32 	%r136, %r135, %r131, %p95;
	mov.b32 	%r137, 0;
	mov.b64 	%fd642, {%r137, %r136};
$L__BB3_37:
	sqrt.rn.f64 	%fd310, %fd7;
	setp.neu.f64 	%p99, %fd42, 0d0000000000000000;
	setp.eq.f64 	%p100, %fd43, 0d3FF0000000000000;
	selp.f64 	%fd311, 0d3FF0000000000000, %fd642, %p100;
	mul.f64 	%fd312, %fd310, 0d3FF5555555555555;
	mul.f64 	%fd313, %fd312, 0d423818DD06D85A7F;
	mul.f64 	%fd49, %fd313, %fd311;
	ld.global.f64 	%fd314, [%rd4];
	mul.f64 	%fd315, %fd314, 0d424818DD06D85A7F;
	mul.f64 	%fd316, %fd315, %fd310;
	sqrt.rn.f64 	%fd50, %fd316;
	mov.f64 	%fd317, 0d3FD0000000000000;
	{
	.reg .b32 %temp; 
	mov.b64 	{%temp, %r17}, %fd317;
	}
	and.b32  	%r18, %r17, 2146435072;
	@%p99 bra 	$L__BB3_39;
	setp.eq.s32 	%p102, %r18, 1072693248;
	selp.b32 	%r138, %r14, 0, %p102;
	setp.lt.s32 	%p103, %r17, 0;
	or.b32  	%r139, %r138, 2146435072;
	selp.b32 	%r140, %r139, %r138, %p103;
	mov.b32 	%r141, 0;
	mov.b64 	%fd644, {%r141, %r140};
	bra.uni 	$L__BB3_40;
$L__BB3_39:
	setp.lt.s32 	%p101, %r14, 0;
	{ // callseq 7, 0
	.param .b64 param0;
	st.param.f64 	[param0], %fd43;
	.param .b64 param1;
	st.param.f64 	[param1], 0d3FD0000000000000;
	.param .b64 retval0;
	call.uni (retval0), 
	__internal_accurate_pow, 
	(
	param0, 
	param1
	);
	ld.param.f64 	%fd318, [retval0];
	} // callseq 7
	selp.f64 	%fd644, 0dFFF8000000000000, %fd318, %p101;
$L__BB3_40:
	setp.neu.f64 	%p104, %fd43, 0d7FF0000000000000;
	add.f64 	%fd320, %fd43, 0d3FD0000000000000;
	{
	.reg .b32 %temp; 
	mov.b64 	{%temp, %r142}, %fd320;
	}
	and.b32  	%r143, %r142, 2146435072;
	setp.ne.s32 	%p105, %r143, 2146435072;
	or.pred  	%p106, %p105, %p104;
	@%p106 bra 	$L__BB3_42;
	setp.eq.s32 	%p107, %r18, 1072693248;
	setp.lt.s32 	%p108, %r14, 0;
	setp.lt.s32 	%p109, %r17, 0;
	selp.b32 	%r145, 0, 2146435072, %p109;
	and.b32  	%r146, %r17, 2147483647;
	setp.ne.s32 	%p110, %r146, 1071644672;
	or.b32  	%r147, %r145, -2147483648;
	selp.b32 	%r148, %r147, %r145, %p110;
	selp.b32 	%r149, %r148, %r145, %p107;
	selp.b32 	%r150, %r149, %r145, %p108;
	mov.b32 	%r151, 0;
	mov.b64 	%fd644, {%r151, %r150};
$L__BB3_42:
	setp.eq.f64 	%p111, %fd43, 0d3FF0000000000000;
	selp.f64 	%fd322, 0d3FF0000000000000, %fd644, %p111;
	mul.f64 	%fd323, %fd50, 0dBFC999999999999A;
	mul.f64 	%fd324, %fd323, %fd322;
	fma.rn.f64 	%fd651, %fd5, %fd324, %fd49;
	setp.geu.f64 	%p112, %fd651, 0d0000000000000000;
	mov.f64 	%fd665, 0d0000000000000000;
	@%p112 bra 	$L__BB3_44;
	mov.f64 	%fd651, 0d0000000000000000;
$L__BB3_44:
	add.f64 	%fd326, %fd2, %fd7;
	setp.ltu.f64 	%p113, %fd326, 0d3F40624DD2F1A9FC;
	@%p113 bra 	$L__BB3_63;
	add.f64 	%fd327, %fd2, 0dBF40624DD2F1A9FC;
	add.f64 	%fd59, %fd327, %fd7;
	abs.f64 	%fd60, %fd59;
	{
	.reg .b32 %temp; 
	mov.b64 	{%temp, %r19}, %fd60;
	}
	mov.f64 	%fd328, 0d3FF8000000000000;
	{
	.reg .b32 %temp; 
	mov.b64 	{%temp, %r20}, %fd328;
	}
	and.b32  	%r21, %r20, 2146435072;
	setp.neu.f64 	%p114, %fd59, 0d0000000000000000;
	@%p114 bra 	$L__BB3_47;
	setp.eq.s32 	%p116, %r21, 1073741824;
	selp.b32 	%r152, %r19, 0, %p116;
	setp.lt.s32 	%p117, %r20, 0;
	or.b32  	%r153, %r152, 2146435072;
	selp.b32 	%r154, %r153, %r152, %p117;
	mov.b32 	%r155, 0;
	mov.b64 	%fd648, {%r155, %r154};
	bra.uni 	$L__BB3_48;
$L__BB3_47:
	setp.lt.s32 	%p115, %r19, 0;
	{ // callseq 8, 0
	.param .b64 param0;
	st.param.f64 	[param0], %fd60;
	.param .b64 param1;
	st.param.f64 	[param1], 0d3FF8000000000000;
	.param .b64 retval0;
	call.uni (retval0), 
	__internal_accurate_pow, 
	(
	param0, 
	param1
	);
	ld.param.f64 	%fd329, [retval0];
	} // callseq 8
	selp.f64 	%fd648, 0dFFF8000000000000, %fd329, %p115;
$L__BB3_48:
	add.f64 	%fd331, %fd60, 0d3FF8000000000000;
	{
	.reg .b32 %temp; 
	mov.b64 	{%temp, %r156}, %fd331;
	}
	and.b32  	%r157, %r156, 2146435072;
	setp.ne.s32 	%p118, %r157, 2146435072;
	@%p118 bra 	$L__BB3_53;
	setp.num.f64 	%p119, %fd59, %fd59;
	@%p119 bra 	$L__BB3_51;
	mov.f64 	%fd332, 0d3FF8000000000000;
	add.rn.f64 	%fd648, %fd60, %fd332;
	bra.uni 	$L__BB3_53;
$L__BB3_51:
	setp.neu.f64 	%p120, %fd60, 0d7FF0000000000000;
	@%p120 bra 	$L__BB3_53;
	setp.lt.s32 	%p121, %r19, 0;
	setp.eq.s32 	%p122, %r21, 1073741824;
	setp.lt.s32 	%p123, %r20, 0;
	selp.b32 	%r159, 0, 2146435072, %p123;
	and.b32  	%r160, %r20, 2147483647;
	setp.ne.s32 	%p124, %r160, 1071644672;
	or.b32  	%r161, %r159, -2147483648;
	selp.b32 	%r162, %r161, %r159, %p124;
	selp.b32 	%r163, %r162, %r159, %p122;
	selp.b32 	%r164, %r163, %r159, %p121;
	mov.b32 	%r165, 0;
	mov.b64 	%fd648, {%r165, %r164};
$L__BB3_53:
	sqrt.rn.f64 	%fd333, %fd7;
	setp.neu.f64 	%p125, %fd59, 0d0000000000000000;
	setp.eq.f64 	%p126, %fd60, 0d3FF0000000000000;
	selp.f64 	%fd334, 0d3FF0000000000000, %fd648, %p126;
	mul.f64 	%fd335, %fd333, 0dBFF5555555555555;
	mul.f64 	%fd336, %fd335, 0d423818DD06D85A7F;
	mul.f64 	%fd67, %fd336, %fd334;
	ld.global.f64 	%fd337, [%rd4];
	mul.f64 	%fd338, %fd337, 0d424818DD06D85A7F;
	mul.f64 	%fd339, %fd338, %fd333;
	sqrt.rn.f64 	%fd68, %fd339;
	mov.f64 	%fd340, 0d3FD0000000000000;
	{
	.reg .b32 %temp; 
	mov.b64 	{%temp, %r22}, %fd340;
	}
	and.b32  	%r23, %r22, 2146435072;
	@%p125 bra 	$L__BB3_55;
	setp.eq.s32 	%p128, %r23, 1072693248;
	selp.b32 	%r166, %r19, 0, %p128;
	setp.lt.s32 	%p129, %r22, 0;
	or.b32  	%r167, %r166, 2146435072;
	selp.b32 	%r168, %r167, %r166, %p129;
	mov.b32 	%r169, 0;
	mov.b64 	%fd650, {%r169, %r168};
	bra.uni 	$L__BB3_56;
$L__BB3_55:
	setp.lt.s32 	%p127, %r19, 0;
	{ // callseq 9, 0
	.param .b64 param0;
	st.param.f64 	[param0], %fd60;
	.param .b64 param1;
	st.param.f64 	[param1], 0d3FD0000000000000;
	.param .b64 retval0;
	call.uni (retval0), 
	__internal_accurate_pow, 
	(
	param0, 
	param1
	);
	ld.param.f64 	%fd341, [retval0];
	} // callseq 9
	selp.f64 	%fd650, 0dFFF8000000000000, %fd341, %p127;
$L__BB3_56:
	add.f64 	%fd343, %fd60, 0d3FD0000000000000;
	{
	.reg .b32 %temp; 
	mov.b64 	{%temp, %r170}, %fd343;
	}
	and.b32  	%r171, %r170, 2146435072;
	setp.ne.s32 	%p130, %r171, 2146435072;
	@%p130 bra 	$L__BB3_61;
	setp.num.f64 	%p131, %fd59, %fd59;
	@%p131 bra 	$L__BB3_59;
	mov.f64 	%fd344, 0d3FD0000000000000;
	add.rn.f64 	%fd650, %fd60, %fd344;
	bra.uni 	$L__BB3_61;
$L__BB3_59:
	setp.neu.f64 	%p132, %fd60, 0d7FF0000000000000;
	@%p132 bra 	$L__BB3_61;
	setp.eq.s32 	%p133, %r23, 1072693248;
	setp.lt.s32 	%p134, %r19, 0;
	setp.lt.s32 	%p135, %r22, 0;
	selp.b32 	%r173, 0, 2146435072, %p135;
	and.b32  	%r174, %r22, 2147483647;
	setp.ne.s32 	%p136, %r174, 1071644672;
	or.b32  	%r175, %r173, -2147483648;
	selp.b32 	%r176, %r175, %r173, %p136;
	selp.b32 	%r177, %r176, %r173, %p133;
	selp.b32 	%r178, %r177, %r173, %p134;
	mov.b32 	%r179, 0;
	mov.b64 	%fd650, {%r179, %r178};
$L__BB3_61:
	setp.eq.f64 	%p137, %fd60, 0d3FF0000000000000;
	selp.f64 	%fd346, 0d3FF0000000000000, %fd650, %p137;
	mul.f64 	%fd347, %fd68, 0dBFC999999999999A;
	mul.f64 	%fd348, %fd347, %fd346;
	fma.rn.f64 	%fd651, %fd5, %fd348, %fd67;
	setp.leu.f64 	%p138, %fd651, 0d0000000000000000;
	mov.f64 	%fd665, 0d0000000000000000;
	@%p138 bra 	$L__BB3_63;
	mov.f64 	%fd651, 0d0000000000000000;
$L__BB3_63:
	sub.f64 	%fd78, %fd3, %fd7;
	setp.gtu.f64 	%p139, %fd78, 0d0000000000000000;
	mov.f64 	%fd667, 0d0000000000000000;
	@%p139 bra 	$L__BB3_76;
	abs.f64 	%fd79, %fd78;
	{
	.reg .b32 %temp; 
	mov.b64 	{%temp, %r24}, %fd79;
	}
	mov.f64 	%fd351, 0d3FF8000000000000;
	{
	.reg .b32 %temp; 
	mov.b64 	{%temp, %r25}, %fd351;
	}
	and.b32  	%r26, %r25, 2146435072;
	setp.neu.f64 	%p140, %fd78, 0d0000000000000000;
	@%p140 bra 	$L__BB3_66;
	setp.eq.s32 	%p142, %r26, 1073741824;
	selp.b32 	%r180, %r24, 0, %p142;
	setp.lt.s32 	%p143, %r25, 0;
	or.b32  	%r181, %r180, 2146435072;
	selp.b32 	%r182, %r181, %r180, %p143;
	mov.b32 	%r183, 0;
	mov.b64 	%fd654, {%r183, %r182};
	bra.uni 	$L__BB3_67;
$L__BB3_66:
	setp.lt.s32 	%p141, %r24, 0;
	{ // callseq 10, 0
	.param .b64 param0;
	st.param.f64 	[param0], %fd79;
	.param .b64 param1;
	st.param.f64 	[param1], 0d3FF8000000000000;
	.param .b64 retval0;
	call.uni (retval0), 
	__internal_accurate_pow, 
	(
	param0, 
	param1
	);
	ld.param.f64 	%fd352, [retval0];
	} // callseq 10
	selp.f64 	%fd654, 0dFFF8000000000000, %fd352, %p141;
$L__BB3_67:
	add.f64 	%fd354, %fd79, 0d3FF8000000000000;
	{
	.reg .b32 %temp; 
	mov.b64 	{%temp, %r184}, %fd354;
	}
	and.b32  	%r185, %r184, 2146435072;
	setp.ne.s32 	%p144, %r185, 2146435072;
	setp.neu.f64 	%p145, %fd79, 0d7FF0000000000000;
	or.pred  	%p146, %p144, %p145;
	@%p146 bra 	$L__BB3_69;
	setp.lt.s32 	%p147, %r24, 0;
	setp.eq.s32 	%p148, %r26, 1073741824;
	setp.lt.s32 	%p149, %r25, 0;
	selp.b32 	%r187, 0, 2146435072, %p149;
	and.b32  	%r188, %r25, 2147483647;
	setp.ne.s32 	%p150, %r188, 1071644672;
	or.b32  	%r189, %r187, -2147483648;
	selp.b32 	%r190, %r189, %r187, %p150;
	selp.b32 	%r191, %r190, %r187, %p148;
	selp.b32 	%r192, %r191, %r187, %p147;
	mov.b32 	%r193, 0;
	mov.b64 	%fd654, {%r193, %r192};
$L__BB3_69:
	sqrt.rn.f64 	%fd355, %fd7;
	setp.neu.f64 	%p151, %fd78, 0d0000000000000000;
	setp.eq.f64 	%p152, %fd79, 0d3FF0000000000000;
	selp.f64 	%fd356, 0d3FF0000000000000, %fd654, %p152;
	mul.f64 	%fd357, %fd355, 0d3FF5555555555555;
	mul.f64 	%fd358, %fd357, 0d423818DD06D85A7F;
	mul.f64 	%fd85, %fd358, %fd356;
	ld.global.f64 	%fd359, [%rd4];
	mul.f64 	%fd360, %fd359, 0d424818DD06D85A7F;
	mul.f64 	%fd361, %fd360, %fd355;
	sqrt.rn.f64 	%fd86, %fd361;
	mov.f64 	%fd362, 0d3FD0000000000000;
	{
	.reg .b32 %temp; 
	mov.b64 	{%temp, %r27}, %fd362;
	}
	and.b32  	%r28, %r27, 2146435072;
	@%p151 bra 	$L__BB3_71;
	setp.eq.s32 	%p154, %r28, 1072693248;
	selp.b32 	%r194, %r24, 0, %p154;
	setp.lt.s32 	%p155, %r27, 0;
	or.b32  	%r195, %r194, 2146435072;
	selp.b32 	%r196, %r195, %r194, %p155;
	mov.b32 	%r197, 0;
	mov.b64 	%fd656, {%r197, %r196};
	bra.uni 	$L__BB3_72;
$L__BB3_71:
	setp.lt.s32 	%p153, %r24, 0;
	{ // callseq 11, 0
	.param .b64 param0;
	st.param.f64 	[param0], %fd79;
	.param .b64 param1;
	st.param.f64 	[param1], 0d3FD0000000000000;
	.param .b64 retval0;
	call.uni (retval0), 
	__internal_accurate_pow, 
	(
	param0, 
	param1
	);
	ld.param.f64 	%fd363, [retval0];
	} // callseq 11
	selp.f64 	%fd656, 0dFFF8000000000000, %fd363, %p153;
$L__BB3_72:
	setp.neu.f64 	%p156, %fd79, 0d7FF0000000000000;
	add.f64 	%fd365, %fd79, 0d3FD0000000000000;
	{
	.reg .b32 %temp; 
	mov.b64 	{%temp, %r198}, %fd365;
	}
	and.b32  	%r199, %r198, 2146435072;
	setp.ne.s32 	%p157, %r199, 2146435072;
	or.pred  	%p158, %p157, %p156;
	@%p158 bra 	$L__BB3_74;
	setp.eq.s32 	%p159, %r28, 1072693248;
	setp.lt.s32 	%p160, %r24, 0;
	setp.lt.s32 	%p161, %r27, 0;
	selp.b32 	%r201, 0, 2146435072, %p161;
	and.b32  	%r202, %r27, 2147483647;
	setp.ne.s32 	%p162, %r202, 1071644672;
	or.b32  	%r203, %r201, -2147483648;
	selp.b32 	%r204, %r203, %r201, %p162;
	selp.b32 	%r205, %r204, %r201, %p159;
	selp.b32 	%r206, %r205, %r201, %p160;
	mov.b32 	%r207, 0;
	mov.b64 	%fd656, {%r207, %r206};
$L__BB3_74:
	setp.eq.f64 	%p163, %fd79, 0d3FF0000000000000;
	selp.f64 	%fd367, 0d3FF0000000000000, %fd656, %p163;
	mul.f64 	%fd368, %fd86, 0dBFC999999999999A;
	mul.f64 	%fd369, %fd368, %fd367;
	fma.rn.f64 	%fd667, %fd6, %fd369, %fd85;
	setp.geu.f64 	%p164, %fd667, 0d0000000000000000;
	mov.f64 	%fd651, 0d0000000000000000;
	mov.f64 	%fd665, 0d0000000000000000;
	@%p164 bra 	$L__BB3_76;
	mov.f64 	%fd667, 0d0000000000000000;
$L__BB3_76:
	mul.f64 	%fd372, %fd5, %fd5;
	fma.rn.f64 	%fd373, %fd4, %fd4, %fd372;
	fma.rn.f64 	%fd374, %fd6, %fd6, %fd373;
	sqrt.rn.f64 	%fd96, %fd374;
	setp.le.f64 	%p166, %fd96, 0d39B4484BFEEBC2A0;
	mov.pred 	%p184, 0;
	@%p166 bra 	$L__BB3_88;
	mul.f64 	%fd375, %fd665, %fd665;
	fma.rn.f64 	%fd376, %fd651, %fd651, %fd375;
	fma.rn.f64 	%fd377, %fd667, %fd667, %fd376;
	sqrt.rn.f64 	%fd378, %fd377;
	mul.f64 	%fd379, %fd378, 0d3FB999999999999A;
	neg.f64 	%fd380, %fd4;
	mul.f64 	%fd381, %fd379, %fd380;
	div.rn.f64 	%fd662, %fd381, %fd96;
	neg.f64 	%fd382, %fd5;
	mul.f64 	%fd383, %fd379, %fd382;
	div.rn.f64 	%fd663, %fd383, %fd96;
	neg.f64 	%fd384, %fd6;
	mul.f64 	%fd385, %fd379, %fd384;
	div.rn.f64 	%fd664, %fd385, %fd96;
	bra.uni 	$L__BB3_88;
$L__BB3_78:
	setp.gt.u32 	%p4, %r1, 511;
	mov.pred 	%p184, 0;
	@%p4 bra 	$L__BB3_88;
	setp.ne.s32 	%p5, %r2, %r1;
	@%p5 bra 	$L__BB3_81;
	mul.lo.s32 	%r63, %r1, 24;
	mov.u32 	%r64, _ZZ1fPdS_dS_S_S_S_S_S_dE6s_fcon;
	add.s32 	%r65, %r64, %r63;
	mov.b64 	%rd25, 0;
	st.shared.u64 	[%r65], %rd25;
	st.shared.u64 	[%r65+8], %rd25;
	st.shared.u64 	[%r65+16], %rd25;
	mov.u32 	%r66, _ZZ1fPdS_dS_S_S_S_S_S_dE7s_ffric;
	add.s32 	%r67, %r66, %r63;
	st.shared.u64 	[%r67], %rd25;
	st.shared.u64 	[%r67+8], %rd25;
	st.shared.u64 	[%r67+16], %rd25;
	mov.pred 	%p184, -1;
	bra.uni 	$L__BB3_88;
$L__BB3_81:
	mul.lo.s32 	%r32, %r1, 3;
	mul.wide.u32 	%rd17, %r32, 8;
	add.s64 	%rd18, %rd2, %rd17;
	ld.global.f64 	%fd158, [%rd18];
	mul.f64 	%fd159, %fd158, 0d3EFC4FC1DF3300DE;
	ld.global.f64 	%fd160, [%rd18+8];
	mul.f64 	%fd161, %fd160, 0d3EFC4FC1DF3300DE;
	ld.global.f64 	%fd162, [%rd18+16];
	mul.f64 	%fd163, %fd162, 0d3EFC4FC1DF3300DE;
	ld.global.f64 	%fd164, [%rd18+12288];
	mul.f64 	%fd165, %fd164, 0d41F5B010A40AC85F;
	mul.f64 	%fd100, %fd165, 0d3EFC4FC1DF3300DE;
	ld.global.f64 	%fd166, [%rd18+12296];
	mul.f64 	%fd167, %fd166, 0d41F5B010A40AC85F;
	mul.f64 	%fd101, %fd167, 0d3EFC4FC1DF3300DE;
	ld.global.f64 	%fd168, [%rd18+12304];
	mul.f64 	%fd169, %fd168, 0d41F5B010A40AC85F;
	mul.f64 	%fd102, %fd169, 0d3EFC4FC1DF3300DE;
	sub.f64 	%fd103, %fd159, %fd1;
	sub.f64 	%fd104, %fd161, %fd2;
	mul.f64 	%fd170, %fd104, %fd104;
	fma.rn.f64 	%fd171, %fd103, %fd103, %fd170;
	sub.f64 	%fd105, %fd163, %fd3;
	fma.rn.f64 	%fd172, %fd105, %fd105, %fd171;
	sqrt.rn.f64 	%fd173, %fd172;
	mul.wide.u32 	%rd19, %r1, 8;
	add.s64 	%rd20, %rd1, %rd19;
	ld.global.f64 	%fd106, [%rd20];
	add.f64 	%fd107, %fd7, %fd106;
	sub.f64 	%fd108, %fd173, %fd107;
	setp.geu.f64 	%p6, %fd108, 0d0000000000000000;
	@%p6 bra 	$L__BB3_87;
	sub.f64 	%fd175, %fd100, %fd4;
	sub.f64 	%fd176, %fd101, %fd5;
	mul.f64 	%fd177, %fd104, %fd176;
	fma.rn.f64 	%fd178, %fd103, %fd175, %fd177;
	sub.f64 	%fd179, %fd102, %fd6;
	fma.rn.f64 	%fd109, %fd105, %fd179, %fd178;
	add.f64 	%fd110, %fd108, %fd107;
	mul.f64 	%fd180, %fd7, %fd106;
	div.rn.f64 	%fd111, %fd180, %fd107;
	abs.f64 	%fd112, %fd108;
	{
	.reg .b32 %temp; 
	mov.b64 	{%temp, %r29}, %fd112;
	}
	setp.lt.s32 	%p8, %r29, 0;
	{ // callseq 0, 0
	.param .b64 param0;
	st.param.f64 	[param0], %fd112;
	.param .b64 param1;
	st.param.f64 	[param1], 0d3FF8000000000000;
	.param .b64 retval0;
	call.uni (retval0), 
	__internal_accurate_pow, 
	(
	param0, 
	param1
	);
	ld.param.f64 	%fd181, [retval0];
	} // callseq 0
	selp.f64 	%fd660, 0dFFF8000000000000, %fd181, %p8;
	add.f64 	%fd183, %fd112, 0d3FF8000000000000;
	{
	.reg .b32 %temp; 
	mov.b64 	{%temp, %r38}, %fd183;
	}
	and.b32  	%r39, %r38, 2146435072;
	setp.ne.s32 	%p9, %r39, 2146435072;
	setp.neu.f64 	%p10, %fd112, 0d7FF0000000000000;
	or.pred  	%p11, %p10, %p9;
	@%p11 bra 	$L__BB3_84;
	mov.f64 	%fd184, 0d3FF8000000000000;
	{
	.reg .b32 %temp; 
	mov.b64 	{%temp, %r40}, %fd184;
	}
	and.b32  	%r41, %r40, 2146435072;
	setp.eq.s32 	%p13, %r41, 1073741824;
	setp.lt.s32 	%p14, %r40, 0;
	selp.b32 	%r42, 0, 2146435072, %p14;
	and.b32  	%r43, %r40, 2147483647;
	setp.ne.s32 	%p15, %r43, 1071644672;
	and.pred  	%p16, %p13, %p15;
	or.b32  	%r44, %r42, -2147483648;
	selp.b32 	%r45, %r44, %r42, %p16;
	selp.b32 	%r46, %r45, %r42, %p8;
	mov.b32 	%r47, 0;
	mov.b64 	%fd660, {%r47, %r46};
$L__BB3_84:
	ld.param.u64 	%rd43, [_Z1fPdS_dS_S_S_S_S_S_d_param_5];
	sqrt.rn.f64 	%fd185, %fd111;
	setp.eq.f64 	%p20, %fd112, 0d3FF0000000000000;
	selp.f64 	%fd186, 0d3FF0000000000000, %fd660, %p20;
	mul.f64 	%fd187, %fd185, 0dBFF5555555555555;
	mul.f64 	%fd188, %fd187, 0d423818DD06D85A7F;
	mul.f64 	%fd116, %fd188, %fd186;
	mul.f64 	%fd189, %fd103, %fd116;
	div.rn.f64 	%fd117, %fd189, %fd110;
	ld.global.f64 	%fd190, [%rd4];
	mul.f64 	%fd191, %fd190, 0d424818DD06D85A7F;
	cvta.to.global.u64 	%rd22, %rd43;
	mul.wide.u32 	%rd23, %r1, 8;
	add.s64 	%rd24, %rd22, %rd23;
	ld.global.f64 	%fd192, [%rd24];
	mul.f64 	%fd193, %fd191, %fd192;
	add.f64 	%fd194, %fd190, %fd192;
	div.rn.f64 	%fd195, %fd193, %fd194;
	mul.f64 	%fd196, %fd195, %fd185;
	sqrt.rn.f64 	%fd118, %fd196;
	{ // callseq 1, 0
	.param .b64 param0;
	st.param.f64 	[param0], %fd112;
	.param .b64 param1;
	st.param.f64 	[param1], 0d3FD0000000000000;
	.param .b64 retval0;
	call.uni (retval0), 
	__internal_accurate_pow, 
	(
	param0, 
	param1
	);
	ld.param.f64 	%fd197, [retval0];
	} // callseq 1
	selp.f64 	%fd661, 0dFFF8000000000000, %fd197, %p8;
	add.f64 	%fd199, %fd112, 0d3FD0000000000000;
	{
	.reg .b32 %temp; 
	mov.b64 	{%temp, %r48}, %fd199;
	}
	and.b32  	%r49, %r48, 2146435072;
	setp.ne.s32 	%p21, %r49, 2146435072;
	or.pred  	%p22, %p10, %p21;
	@%p22 bra 	$L__BB3_86;
	mov.f64 	%fd200, 0d3FD0000000000000;
	{
	.reg .b32 %temp; 
	mov.b64 	{%temp, %r50}, %fd200;
	}
	and.b32  	%r51, %r50, 2146435072;
	setp.eq.s32 	%p24, %r51, 1072693248;
	setp.lt.s32 	%p25, %r50, 0;
	selp.b32 	%r52, 0, 2146435072, %p25;
	and.b32  	%r53, %r50, 2147483647;
	setp.ne.s32 	%p26, %r53, 1071644672;
	and.pred  	%p27, %p24, %p26;
	or.b32  	%r54, %r52, -2147483648;
	selp.b32 	%r55, %r54, %r52, %p27;
	selp.b32 	%r56, %r55, %r52, %p8;
	mov.b32 	%r57, 0;
	mov.b64 	%fd661, {%r57, %r56};
$L__BB3_86:
	selp.f64 	%fd202, 0d3FF0000000000000, %fd661, %p20;
	mul.f64 	%fd203, %fd118, 0d3FC999999999999A;
	mul.f64 	%fd204, %fd203, %fd202;
	div.rn.f64 	%fd205, %fd109, %fd110;
	mul.f64 	%fd206, %fd205, %fd204;
	mul.f64 	%fd207, %fd103, %fd206;
	div.rn.f64 	%fd208, %fd207, %fd110;
	sub.f64 	%fd209, %fd117, %fd208;
	mul.lo.s32 	%r58, %r1, 24;
	mov.u32 	%r59, _ZZ1fPdS_dS_S_S_S_S_S_dE6s_fcon;
	add.s32 	%r60, %r59, %r58;
	mul.f64 	%fd210, %fd103, %fd209;
	setp.gt.f64 	%p31, %fd210, 0d0000000000000000;
	selp.f64 	%fd211, 0d0000000000000000, %fd209, %p31;
	st.shared.f64 	[%r60], %fd211;
	mul.f64 	%fd212, %fd104, %fd116;
	div.rn.f64 	%fd213, %fd212, %fd110;
	mul.f64 	%fd214, %fd104, %fd206;
	div.rn.f64 	%fd215, %fd214, %fd110;
	sub.f64 	%fd216, %fd213, %fd215;
	mul.f64 	%fd217, %fd104, %fd216;
	setp.gt.f64 	%p32, %fd217, 0d0000000000000000;
	selp.f64 	%fd218, 0d0000000000000000, %fd216, %p32;
	st.shared.f64 	[%r60+8], %fd218;
	mul.f64 	%fd219, %fd105, %fd116;
	div.rn.f64 	%fd220, %fd219, %fd110;
	mul.f64 	%fd221, %fd105, %fd206;
	div.rn.f64 	%fd222, %fd221, %fd110;
	sub.f64 	%fd223, %fd220, %fd222;
	mul.f64 	%fd224, %fd105, %fd223;
	setp.gt.f64 	%p33, %fd224, 0d0000000000000000;
	selp.f64 	%fd225, 0d0000000000000000, %fd223, %p33;
	st.shared.f64 	[%r60+16], %fd225;
	mul.f64 	%fd226, %fd104, %fd101;
	fma.rn.f64 	%fd227, %fd103, %fd100, %fd226;
	fma.rn.f64 	%fd228, %fd105, %fd102, %fd227;
	mul.f64 	%fd229, %fd5, %fd104;
	fma.rn.f64 	%fd230, %fd4, %fd103, %fd229;
	fma.rn.f64 	%fd231, %fd6, %fd105, %fd230;
	sub.f64 	%fd232, %fd228, %fd231;
	div.rn.f64 	%fd233, %fd232, %fd110;
	div.rn.f64 	%fd234, %fd103, %fd110;
	mul.f64 	%fd235, %fd233, %fd234;
	sub.f64 	%fd236, %fd103, %fd235;
	div.rn.f64 	%fd237, %fd104, %fd110;
	mul.f64 	%fd238, %fd233, %fd237;
	sub.f64 	%fd239, %fd104, %fd238;
	div.rn.f64 	%fd240, %fd105, %fd110;
	mul.f64 	%fd241, %fd233, %fd240;
	sub.f64 	%fd242, %fd105, %fd241;
	mul.f64 	%fd243, %fd218, %fd218;
	fma.rn.f64 	%fd244, %fd211, %fd211, %fd243;
	fma.rn.f64 	%fd245, %fd225, %fd225, %fd244;
	sqrt.rn.f64 	%fd246, %fd245;
	mul.f64 	%fd247, %fd246, 0d3FB999999999999A;
	sub.f64 	%fd248, %fd236, %fd236;
	mul.f64 	%fd249, %fd248, %fd247;
	mul.f64 	%fd250, %fd239, %fd239;
	fma.rn.f64 	%fd251, %fd236, %fd236, %fd250;
	fma.rn.f64 	%fd252, %fd242, %fd242, %fd251;
	sqrt.rn.f64 	%fd253, %fd252;
	div.rn.f64 	%fd254, %fd249, %fd253;
	mov.u32 	%r61, _ZZ1fPdS_dS_S_S_S_S_S_dE7s_ffric;
	add.s32 	%r62, %r61, %r58;
	st.shared.f64 	[%r62], %fd254;
	sub.f64 	%fd255, %fd239, %fd239;
	mul.f64 	%fd256, %fd255, %fd247;
	div.rn.f64 	%fd257, %fd256, %fd253;
	st.shared.f64 	[%r62+8], %fd257;
	sub.f64 	%fd258, %fd242, %fd242;
	mul.f64 	%fd259, %fd258, %fd247;
	div.rn.f64 	%fd260, %fd259, %fd253;
	st.shared.f64 	[%r62+16], %fd260;
	mov.pred 	%p184, -1;
	bra.uni 	$L__BB3_88;
$L__BB3_87:
	mul.lo.s32 	%r33, %r1, 24;
	mov.u32 	%r34, _ZZ1fPdS_dS_S_S_S_S_S_dE6s_fcon;
	add.s32 	%r35, %r34, %r33;
	mov.b64 	%rd21, 0;
	st.shared.u64 	[%r35], %rd21;
	st.shared.u64 	[%r35+8], %rd21;
	st.shared.u64 	[%r35+16], %rd21;
	mov.u32 	%r36, _ZZ1fPdS_dS_S_S_S_S_S_dE7s_ffric;
	add.s32 	%r37, %r36, %r33;
	st.shared.u64 	[%r37], %rd21;
	st.shared.u64 	[%r37+8], %rd21;
	st.shared.u64 	[%r37+16], %rd21;
	mov.pred 	%p184, -1;
$L__BB3_88:
	bar.sync 	0;
	setp.gt.u32 	%p168, %r1, 255;
	@%p168 bra 	$L__BB3_90;
	mul.lo.s32 	%r213, %r1, 24;
	mov.u32 	%r214, _ZZ1fPdS_dS_S_S_S_S_S_dE6s_fcon;
	add.s32 	%r215, %r214, %r213;
	ld.shared.f64 	%fd386, [%r215+6144];
	ld.shared.f64 	%fd387, [%r215];
	add.f64 	%fd388, %fd386, %fd387;
	st.shared.f64 	[%r215], %fd388;
	ld.shared.f64 	%fd389, [%r215+6152];
	ld.shared.f64 	%fd390, [%r215+8];
	add.f64 	%fd391, %fd389, %fd390;
	st.shared.f64 	[%r215+8], %fd391;
	ld.shared.f64 	%fd392, [%r215+6160];
	ld.shared.f64 	%fd393, [%r215+16];
	add.f64 	%fd394, %fd392, %fd393;
	st.shared.f64 	[%r215+16], %fd394;
	mov.u32 	%r216, _ZZ1fPdS_dS_S_S_S_S_S_dE7s_ffric;
	add.s32 	%r217, %r216, %r213;
	ld.shared.f64 	%fd395, [%r217+6144];
	ld.shared.f64 	%fd396, [%r217];
	add.f64 	%fd397, %fd395, %fd396;
	st.shared.f64 	[%r217], %fd397;
	ld.shared.f64 	%fd398, [%r217+6152];
	ld.shared.f64 	%fd399, [%r217+8];
	add.f64 	%fd400, %fd398, %fd399;
	st.shared.f64 	[%r217+8], %fd400;
	ld.shared.f64 	%fd401, [%r217+6160];
	ld.shared.f64 	%fd402, [%r217+16];
	add.f64 	%fd403, %fd401, %fd402;
	st.shared.f64 	[%r217+16], %fd403;
	bra.uni 	$L__BB3_92;
$L__BB3_90:
	not.pred 	%p169, %p184;
	@%p169 bra 	$L__BB3_92;
	mul.lo.s32 	%r208, %r1, 24;
	mov.u32 	%r209, _ZZ1fPdS_dS_S_S_S_S_S_dE6s_fcon;
	add.s32 	%r210, %r209, %r208;
	mov.b64 	%rd26, 0;
	st.shared.u64 	[%r210], %rd26;
	st.shared.u64 	[%r210+8], %rd26;
	st.shared.u64 	[%r210+16], %rd26;
	mov.u32 	%r211, _ZZ1fPdS_dS_S_S_S_S_S_dE7s_ffric;
	add.s32 	%r212, %r211, %r208;
	st.shared.u64 	[%r212], %rd26;
	st.shared.u64 	[%r212+8], %rd26;
	st.shared.u64 	[%r212+16], %rd26;
$L__BB3_92:
	setp.gt.u32 	%p170, %r1, 255;
	bar.sync 	0;
	mul.lo.s32 	%r218, %r1, 24;
	mov.u32 	%r219, _ZZ1fPdS_dS_S_S_S_S_S_dE6s_fcon;
	add.s32 	%r30, %r219, %r218;
	mov.u32 	%r220, _ZZ1fPdS_dS_S_S_S_S_S_dE7s_ffric;
	add.s32 	%r31, %r220, %r218;
	@%p170 bra 	$L__BB3_94;
	ld.shared.f64 	%fd404, [%r30+6144];
	ld.shared.f64 	%fd405, [%r30];
	add.f64 	%fd406, %fd404, %fd405;
	st.shared.f64 	[%r30], %fd406;
	ld.shared.f64 	%fd407, [%r30+6152];
	ld.shared.f64 	%fd408, [%r30+8];
	add.f64 	%fd409, %fd407, %fd408;
	st.shared.f64 	[%r30+8], %fd409;
	ld.shared.f64 	%fd410, [%r30+6160];
	ld.shared.f64 	%fd411, [%r30+16];
	add.f64 	%fd412, %fd410, %fd411;
	st.shared.f64 	[%r30+16], %fd412;
	ld.shared.f64 	%fd413, [%r31+6144];
	ld.shared.f64 	%fd414, [%r31];
	add.f64 	%fd415, %fd413, %fd414;
	st.shared.f64 	[%r31], %fd415;
	ld.shared.f64 	%fd416, [%r31+6152];
	ld.shared.f64 	%fd417, [%r31+8];
	add.f64 	%fd418, %fd416, %fd417;
	st.shared.f64 	[%r31+8], %fd418;
	ld.shared.f64 	%fd419, [%r31+6160];
	ld.shared.f64 	%fd420, [%r31+16];
	add.f64 	%fd421, %fd419, %fd420;
	st.shared.f64 	[%r31+16], %fd421;
$L__BB3_94:
	bar.sync 	0;
	setp.gt.u32 	%p171, %r1, 127;
	@%p171 bra 	$L__BB3_96;
	ld.shared.f64 	%fd422, [%r30+3072];
	ld.shared.f64 	%fd423, [%r30];
	add.f64 	%fd424, %fd422, %fd423;
	st.shared.f64 	[%r30], %fd424;
	ld.shared.f64 	%fd425, [%r30+3080];
	ld.shared.f64 	%fd426, [%r30+8];
	add.f64 	%fd427, %fd425, %fd426;
	st.shared.f64 	[%r30+8], %fd427;
	ld.shared.f64 	%fd428, [%r30+3088];
	ld.shared.f64 	%fd429, [%r30+16];
	add.f64 	%fd430, %fd428, %fd429;
	st.shared.f64 	[%r30+16], %fd430;
	ld.shared.f64 	%fd431, [%r31+3072];
	ld.shared.f64 	%fd432, [%r31];
	add.f64 	%fd433, %fd431, %fd432;
	st.shared.f64 	[%r31], %fd433;
	ld.shared.f64 	%fd434, [%r31+3080];
	ld.shared.f64 	%fd435, [%r31+8];
	add.f64 	%fd436, %fd434, %fd435;
	st.shared.f64 	[%r31+8], %fd436;
	ld.shared.f64 	%fd437, [%r31+3088];
	ld.shared.f64 	%fd438, [%r31+16];
	add.f64 	%fd439, %fd437, %fd438;
	st.shared.f64 	[%r31+16], %fd439;
$L__BB3_96:
	bar.sync 	0;
	setp.gt.u32 	%p172, %r1, 63;
	@%p172 bra 	$L__BB3_98;
	ld.shared.f64 	%fd440, [%r30+1536];
	ld.shared.f64 	%fd441, [%r30];
	add.f64 	%fd442, %fd440, %fd441;
	st.shared.f64 	[%r30], %fd442;
	ld.shared.f64 	%fd443, [%r30+1544];
	ld.shared.f64 	%fd444, [%r30+8];
	add.f64 	%fd445, %fd443, %fd444;
	st.shared.f64 	[%r30+8], %fd445;
	ld.shared.f64 	%fd446, [%r30+1552];
	ld.shared.f64 	%fd447, [%r30+16];
	add.f64 	%fd448, %fd446, %fd447;
	st.shared.f64 	[%r30+16], %fd448;
	ld.shared.f64 	%fd449, [%r31+1536];
	ld.shared.f64 	%fd450, [%r31];
	add.f64 	%fd451, %fd449, %fd450;
	st.shared.f64 	[%r31], %fd451;
	ld.shared.f64 	%fd452, [%r31+1544];
	ld.shared.f64 	%fd453, [%r31+8];
	add.f64 	%fd454, %fd452, %fd453;
	st.shared.f64 	[%r31+8], %fd454;
	ld.shared.f64 	%fd455, [%r31+1552];
	ld.shared.f64 	%fd456, [%r31+16];
	add.f64 	%fd457, %fd455, %fd456;
	st.shared.f64 	[%r31+16], %fd457;
$L__BB3_98:
	bar.sync 	0;
	setp.gt.u32 	%p173, %r1, 31;
	@%p173 bra 	$L__BB3_100;
	ld.shared.f64 	%fd458, [%r30+768];
	ld.shared.f64 	%fd459, [%r30];
	add.f64 	%fd460, %fd458, %fd459;
	st.shared.f64 	[%r30], %fd460;
	ld.shared.f64 	%fd461, [%r30+776];
	ld.shared.f64 	%fd462, [%r30+8];
	add.f64 	%fd463, %fd461, %fd462;
	st.shared.f64 	[%r30+8], %fd463;
	ld.shared.f64 	%fd464, [%r30+784];
	ld.shared.f64 	%fd465, [%r30+16];
	add.f64 	%fd466, %fd464, %fd465;
	st.shared.f64 	[%r30+16], %fd466;
	ld.shared.f64 	%fd467, [%r31+768];
	ld.shared.f64 	%fd468, [%r31];
	add.f64 	%fd469, %fd467, %fd468;
	st.shared.f64 	[%r31], %fd469;
	ld.shared.f64 	%fd470, [%r31+776];
	ld.shared.f64 	%fd471, [%r31+8];
	add.f64 	%fd472, %fd470, %fd471;
	st.shared.f64 	[%r31+8], %fd472;
	ld.shared.f64 	%fd473, [%r31+784];
	ld.shared.f64 	%fd474, [%r31+16];
	add.f64 	%fd475, %fd473, %fd474;
	st.shared.f64 	[%r31+16], %fd475;
$L__BB3_100:
	bar.sync 	0;
	setp.gt.u32 	%p174, %r1, 15;
	@%p174 bra 	$L__BB3_102;
	ld.shared.f64 	%fd476, [%r30+384];
	ld.shared.f64 	%fd477, [%r30];
	add.f64 	%fd478, %fd476, %fd477;
	st.shared.f64 	[%r30], %fd478;
	ld.shared.f64 	%fd479, [%r30+392];
	ld.shared.f64 	%fd480, [%r30+8];
	add.f64 	%fd481, %fd479, %fd480;
	st.shared.f64 	[%r30+8], %fd481;
	ld.shared.f64 	%fd482, [%r30+400];
	ld.shared.f64 	%fd483, [%r30+16];
	add.f64 	%fd484, %fd482, %fd483;
	st.shared.f64 	[%r30+16], %fd484;
	ld.shared.f64 	%fd485, [%r31+384];
	ld.shared.f64 	%fd486, [%r31];
	add.f64 	%fd487, %fd485, %fd486;
	st.shared.f64 	[%r31], %fd487;
	ld.shared.f64 	%fd488, [%r31+392];
	ld.shared.f64 	%fd489, [%r31+8];
	add.f64 	%fd490, %fd488, %fd489;
	st.shared.f64 	[%r31+8], %fd490;
	ld.shared.f64 	%fd491, [%r31+400];
	ld.shared.f64 	%fd492, [%r31+16];
	add.f64 	%fd493, %fd491, %fd492;
	st.shared.f64 	[%r31+16], %fd493;
$L__BB3_102:
	bar.sync 	0;
	setp.gt.u32 	%p175, %r1, 7;
	@%p175 bra 	$L__BB3_104;
	ld.shared.f64 	%fd494, [%r30+192];
	ld.shared.f64 	%fd495, [%r30];
	add.f64 	%fd496, %fd494, %fd495;
	st.shared.f64 	[%r30], %fd496;
	ld.shared.f64 	%fd497, [%r30+200];
	ld.shared.f64 	%fd498, [%r30+8];
	add.f64 	%fd499, %fd497, %fd498;
	st.shared.f64 	[%r30+8], %fd499;
	ld.shared.f64 	%fd500, [%r30+208];
	ld.shared.f64 	%fd501, [%r30+16];
	add.f64 	%fd502, %fd500, %fd501;
	st.shared.f64 	[%r30+16], %fd502;
	ld.shared.f64 	%fd503, [%r31+192];
	ld.shared.f64 	%fd504, [%r31];
	add.f64 	%fd505, %fd503, %fd504;
	st.shared.f64 	[%r31], %fd505;
	ld.shared.f64 	%fd506, [%r31+200];
	ld.shared.f64 	%fd507, [%r31+8];
	add.f64 	%fd508, %fd506, %fd507;
	st.shared.f64 	[%r31+8], %fd508;
	ld.shared.f64 	%fd509, [%r31+208];
	ld.shared.f64 	%fd510, [%r31+16];
	add.f64 	%fd511, %fd509, %fd510;
	st.shared.f64 	[%r31+16], %fd511;
$L__BB3_104:
	bar.sync 	0;
	setp.gt.u32 	%p176, %r1, 3;
	@%p176 bra 	$L__BB3_106;
	ld.shared.f64 	%fd512, [%r30+96];
	ld.shared.f64 	%fd513, [%r30];
	add.f64 	%fd514, %fd512, %fd513;
	st.shared.f64 	[%r30], %fd514;
	ld.shared.f64 	%fd515, [%r30+104];
	ld.shared.f64 	%fd516, [%r30+8];
	add.f64 	%fd517, %fd515, %fd516;
	st.shared.f64 	[%r30+8], %fd517;
	ld.shared.f64 	%fd518, [%r30+112];
	ld.shared.f64 	%fd519, [%r30+16];
	add.f64 	%fd520, %fd518, %fd519;
	st.shared.f64 	[%r30+16], %fd520;
	ld.shared.f64 	%fd521, [%r31+96];
	ld.shared.f64 	%fd522, [%r31];
	add.f64 	%fd523, %fd521, %fd522;
	st.shared.f64 	[%r31], %fd523;
	ld.shared.f64 	%fd524, [%r31+104];
	ld.shared.f64 	%fd525, [%r31+8];
	add.f64 	%fd526, %fd524, %fd525;
	st.shared.f64 	[%r31+8], %fd526;
	ld.shared.f64 	%fd527, [%r31+112];
	ld.shared.f64 	%fd528, [%r31+16];
	add.f64 	%fd529, %fd527, %fd528;
	st.shared.f64 	[%r31+16], %fd529;
$L__BB3_106:
	bar.sync 	0;
	setp.gt.u32 	%p177, %r1, 1;
	@%p177 bra 	$L__BB3_108;
	ld.shared.f64 	%fd530, [%r30+48];
	ld.shared.f64 	%fd531, [%r30];
	add.f64 	%fd532, %fd530, %fd531;
	st.shared.f64 	[%r30], %fd532;
	ld.shared.f64 	%fd533, [%r30+56];
	ld.shared.f64 	%fd534, [%r30+8];
	add.f64 	%fd535, %fd533, %fd534;
	st.shared.f64 	[%r30+8], %fd535;
	ld.shared.f64 	%fd536, [%r30+64];
	ld.shared.f64 	%fd537, [%r30+16];
	add.f64 	%fd538, %fd536, %fd537;
	st.shared.f64 	[%r30+16], %fd538;
	ld.shared.f64 	%fd539, [%r31+48];
	ld.shared.f64 	%fd540, [%r31];
	add.f64 	%fd541, %fd539, %fd540;
	st.shared.f64 	[%r31], %fd541;
	ld.shared.f64 	%fd542, [%r31+56];
	ld.shared.f64 	%fd543, [%r31+8];
	add.f64 	%fd544, %fd542, %fd543;
	st.shared.f64 	[%r31+8], %fd544;
	ld.shared.f64 	%fd545, [%r31+64];
	ld.shared.f64 	%fd546, [%r31+16];
	add.f64 	%fd547, %fd545, %fd546;
	st.shared.f64 	[%r31+16], %fd547;
$L__BB3_108:
	bar.sync 	0;
	setp.ne.s32 	%p178, %r1, 0;
	@%p178 bra 	$L__BB3_110;
	ld.shared.f64 	%fd548, [_ZZ1fPdS_dS_S_S_S_S_S_dE6s_fcon+24];
	ld.shared.f64 	%fd549, [%r30];
	add.f64 	%fd550, %fd548, %fd549;
	st.shared.f64 	[%r30], %fd550;
	ld.shared.f64 	%fd551, [_ZZ1fPdS_dS_S_S_S_S_S_dE6s_fcon+32];
	ld.shared.f64 	%fd552, [%r30+8];
	add.f64 	%fd553, %fd551, %fd552;
	st.shared.f64 	[%r30+8], %fd553;
	ld.shared.f64 	%fd554, [_ZZ1fPdS_dS_S_S_S_S_S_dE6s_fcon+40];
	ld.shared.f64 	%fd555, [%r30+16];
	add.f64 	%fd556, %fd554, %fd555;
	st.shared.f64 	[%r30+16], %fd556;
	ld.shared.f64 	%fd557, [_ZZ1fPdS_dS_S_S_S_S_S_dE7s_ffric+24];
	ld.shared.f64 	%fd558, [%r31];
	add.f64 	%fd559, %fd557, %fd558;
	st.shared.f64 	[%r31], %fd559;
	ld.shared.f64 	%fd560, [_ZZ1fPdS_dS_S_S_S_S_S_dE7s_ffric+32];
	ld.shared.f64 	%fd561, [%r31+8];
	add.f64 	%fd562, %fd560, %fd561;
	st.shared.f64 	[%r31+8], %fd562;
	ld.shared.f64 	%fd563, [_ZZ1fPdS_dS_S_S_S_S_S_dE7s_ffric+40];
	ld.shared.f64 	%fd564, [%r31+16];
	add.f64 	%fd565, %fd563, %fd564;
	st.shared.f64 	[%r31+16], %fd565;
$L__BB3_110:
	ld.param.u64 	%rd41, [_Z1fPdS_dS_S_S_S_S_S_d_param_0];
	cvta.to.global.u64 	%rd5, %rd41;
	setp.ne.s32 	%p179, %r1, 512;
	bar.sync 	0;
	bar.sync 	0;
	@%p179 bra 	$L__BB3_114;
	ld.shared.f64 	%fd566, [_ZZ1fPdS_dS_S_S_S_S_S_dE6s_fcon];
	add.f64 	%fd671, %fd665, %fd566;
	ld.shared.f64 	%fd567, [_ZZ1fPdS_dS_S_S_S_S_S_dE6s_fcon+8];
	add.f64 	%fd672, %fd651, %fd567;
	ld.shared.f64 	%fd568, [_ZZ1fPdS_dS_S_S_S_S_S_dE6s_fcon+16];
	add.f64 	%fd673, %fd667, %fd568;
	ld.shared.f64 	%fd569, [_ZZ1fPdS_dS_S_S_S_S_S_dE7s_ffric];
	add.f64 	%fd668, %fd662, %fd569;
	ld.shared.f64 	%fd570, [_ZZ1fPdS_dS_S_S_S_S_S_dE7s_ffric+8];
	add.f64 	%fd669, %fd663, %fd570;
	ld.shared.f64 	%fd571, [_ZZ1fPdS_dS_S_S_S_S_S_dE7s_ffric+16];
	add.f64 	%fd670, %fd664, %fd571;
	mul.f64 	%fd572, %fd672, %fd672;
	fma.rn.f64 	%fd573, %fd671, %fd671, %fd572;
	fma.rn.f64 	%fd574, %fd673, %fd673, %fd573;
	sqrt.rn.f64 	%fd575, %fd574;
	ld.global.f64 	%fd576, [%rd4];
	mul.f64 	%fd577, %fd576, 0d402399999999999A;
	div.rn.f64 	%fd134, %fd575, %fd577;
	setp.leu.f64 	%p180, %fd134, 0d4024000000000000;
	@%p180 bra 	$L__BB3_113;
	div.rn.f64 	%fd578, %fd671, %fd134;
	mul.f64 	%fd671, %fd578, 0d4024000000000000;
	div.rn.f64 	%fd579, %fd672, %fd134;
	mul.f64 	%fd672, %fd579, 0d4024000000000000;
	div.rn.f64 	%fd580, %fd673, %fd134;
	mul.f64 	%fd673, %fd580, 0d4024000000000000;
	div.rn.f64 	%fd581, %fd668, %fd134;
	mul.f64 	%fd668, %fd581, 0d4024000000000000;
	div.rn.f64 	%fd582, %fd669, %fd134;
	mul.f64 	%fd669, %fd582, 0d4024000000000000;
	div.rn.f64 	%fd583, %fd670, %fd134;
	mul.f64 	%fd670, %fd583, 0d4024000000000000;
$L__BB3_113:
	ld.param.u64 	%rd44, [_Z1fPdS_dS_S_S_S_S_S_d_param_7];
	mul.f64 	%fd584, %fd7, 0d3FA4445CE6276996;
	cvta.to.global.u64 	%rd27, %rd44;
	mul.wide.u32 	%rd28, %r3, 8;
	add.s64 	%rd29, %rd27, %rd28;
	ld.global.f64 	%fd585, [%rd29];
	add.s64 	%rd30, %rd5, %rd28;
	st.global.f64 	[%rd30], %fd585;
	ld.global.f64 	%fd586, [%rd29+8];
	st.global.f64 	[%rd30+8], %fd586;
	ld.global.f64 	%fd587, [%rd29+16];
	st.global.f64 	[%rd30+16], %fd587;
	mul.f64 	%fd588, %fd4, %fd584;
	sub.f64 	%fd589, %fd671, %fd588;
	add.f64 	%fd590, %fd668, %fd589;
	ld.global.f64 	%fd591, [%rd4];
	mul.f64 	%fd592, %fd591, 0d3EFC4FC1DF3300DE;
	mul.f64 	%fd593, %fd592, 0d41F5B010A40AC85F;
	mul.f64 	%fd594, %fd593, 0d41F5B010A40AC85F;
	div.rn.f64 	%fd595, %fd590, %fd594;
	st.global.f64 	[%rd30+12288], %fd595;
	mul.f64 	%fd596, %fd5, %fd584;
	sub.f64 	%fd597, %fd672, %fd596;
	add.f64 	%fd598, %fd669, %fd597;
	ld.global.f64 	%fd599, [%rd4];
	mul.f64 	%fd600, %fd599, 0d3EFC4FC1DF3300DE;
	mul.f64 	%fd601, %fd600, 0d41F5B010A40AC85F;
	mul.f64 	%fd602, %fd601, 0d41F5B010A40AC85F;
	div.rn.f64 	%fd603, %fd598, %fd602;
	st.global.f64 	[%rd30+12296], %fd603;
	mul.f64 	%fd604, %fd584, %fd6;
	sub.f64 	%fd605, %fd673, %fd604;
	add.f64 	%fd606, %fd670, %fd605;
	ld.global.f64 	%fd607, [%rd4];
	fma.rn.f64 	%fd608, %fd607, 0dC02399999999999A, %fd606;
	mul.f64 	%fd609, %fd607, 0d3EFC4FC1DF3300DE;
	mul.f64 	%fd610, %fd609, 0d41F5B010A40AC85F;
	mul.f64 	%fd611, %fd610, 0d41F5B010A40AC85F;
	div.rn.f64 	%fd612, %fd608, %fd611;
	st.global.f64 	[%rd30+12304], %fd612;
$L__BB3_114:
	bar.sync 	0;
	setp.gt.u32 	%p181, %r2, 511;
	@%p181 bra 	$L__BB3_119;
	ld.param.u64 	%rd42, [_Z1fPdS_dS_S_S_S_S_S_d_param_1];
	cvta.to.global.u64 	%rd6, %rd42;
	setp.gt.u32 	%p182, %r1, 2;
	@%p182 bra 	$L__BB3_117;
	ld.param.f64 	%fd620, [_Z1fPdS_dS_S_S_S_S_S_d_param_2];
	add.s32 	%r223, %r3, %r1;
	mul.wide.u32 	%rd36, %r223, 8;
	add.s64 	%rd37, %rd5, %rd36;
	ld.global.f64 	%fd616, [%rd37];
	mul.wide.u32 	%rd38, %r1, 8;
	add.s64 	%rd39, %rd3, %rd38;
	ld.global.f64 	%fd617, [%rd39];
	fma.rn.f64 	%fd618, %fd620, %fd616, %fd617;
	add.s64 	%rd40, %rd6, %rd36;
	st.global.f64 	[%rd40], %fd618;
	bra.uni 	$L__BB3_119;
$L__BB3_117:
	setp.gt.u32 	%p183, %r1, 5;
	@%p183 bra 	$L__BB3_119;
	ld.param.f64 	%fd619, [_Z1fPdS_dS_S_S_S_S_S_d_param_2];
	add.s32 	%r221, %r1, %r3;
	mul.wide.u32 	%rd31, %r221, 8;
	add.s64 	%rd32, %rd5, %rd31;
	ld.global.f64 	%fd613, [%rd32+12264];
	shl.b32 	%r222, %r1, 3;
	cvt.u64.u32 	%rd33, %r222;
	add.s64 	%rd34, %rd3, %rd33;
	ld.global.f64 	%fd614, [%rd34+12264];
	fma.rn.f64 	%fd615, %fd619, %fd613, %fd614;
	add.s64 	%rd35, %rd6, %rd31;
	st.global.f64 	[%rd35+12264], %fd615;
$L__BB3_119:
	ret;

}
.func  (.param .b64 func_retval0) __internal_accurate_pow(
	.param .b64 __internal_accurate_pow_param_0,
	.param .b64 __internal_accurate_pow_param_1
)
{
	.reg .pred 	%p<8>;
	.reg .b32 	%r<49>;
	.reg .b32 	%f<3>;
	.reg .b64 	%fd<109>;

	ld.param.f64 	%fd10, [__internal_accurate_pow_param_0];
	ld.param.f64 	%fd11, [__internal_accurate_pow_param_1];
	{
	.reg .b32 %temp; 
	mov.b64 	{%temp, %r46}, %fd10;
	}
	{
	.reg .b32 %temp; 
	mov.b64 	{%r45, %temp}, %fd10;
	}
	shr.u32 	%r47, %r46, 20;
	setp.gt.u32 	%p1, %r46, 1048575;
	@%p1 bra 	$L__BB4_2;
	mul.f64 	%fd12, %fd10, 0d4350000000000000;
	{
	.reg .b32 %temp; 
	mov.b64 	{%temp, %r46}, %fd12;
	}
	{
	.reg .b32 %temp; 
	mov.b64 	{%r45, %temp}, %fd12;
	}
	shr.u32 	%r16, %r46, 20;
	add.s32 	%r47, %r16, -54;
$L__BB4_2:
	add.s32 	%r48, %r47, -1023;
	and.b32  	%r17, %r46, -2146435073;
	or.b32  	%r18, %r17, 1072693248;
	mov.b64 	%fd107, {%r45, %r18};
	setp.lt.u32 	%p2, %r18, 1073127583;
	@%p2 bra 	$L__BB4_4;
	{
	.reg .b32 %temp; 
	mov.b64 	{%r19, %temp}, %fd107;
	}
	{
	.reg .b32 %temp; 
	mov.b64 	{%temp, %r20}, %fd107;
	}
	add.s32 	%r21, %r20, -1048576;
	mov.b64 	%fd107, {%r19, %r21};
	add.s32 	%r48, %r47, -1022;
$L__BB4_4:
	add.f64 	%fd13, %fd107, 0dBFF0000000000000;
	add.f64 	%fd14, %fd107, 0d3FF0000000000000;
	rcp.approx.ftz.f64 	%fd15, %fd14;
	neg.f64 	%fd16, %fd14;
	fma.rn.f64 	%fd17, %fd16, %fd15, 0d3FF0000000000000;
	fma.rn.f64 	%fd18, %fd17, %fd17, %fd17;
	fma.rn.f64 	%fd19, %fd18, %fd15, %fd15;
	mul.f64 	%fd20, %fd13, %fd19;
	fma.rn.f64 	%fd21, %fd13, %fd19, %fd20;
	mul.f64 	%fd22, %fd21, %fd21;
	fma.rn.f64 	%fd23, %fd22, 0d3EB0F5FF7D2CAFE2, 0d3ED0F5D241AD3B5A;
	fma.rn.f64 	%fd24, %fd23, %fd22, 0d3EF3B20A75488A3F;
	fma.rn.f64 	%fd25, %fd24, %fd22, 0d3F1745CDE4FAECD5;
	fma.rn.f64 	%fd26, %fd25, %fd22, 0d3F3C71C7258A578B;
	fma.rn.f64 	%fd27, %fd26, %fd22, 0d3F6249249242B910;
	fma.rn.f64 	%fd28, %fd27, %fd22, 0d3F89999999999DFB;
	sub.f64 	%fd29, %fd13, %fd21;
	add.f64 	%fd30, %fd29, %fd29;
	neg.f64 	%fd31, %fd21;
	fma.rn.f64 	%fd32, %fd31, %fd13, %fd30;
	mul.f64 	%fd33, %fd19, %fd32;
	fma.rn.f64 	%fd34, %fd22, %fd28, 0d3FB5555555555555;
	mov.f64 	%fd35, 0d3FB5555555555555;
	sub.f64 	%fd36, %fd35, %fd34;
	fma.rn.f64 	%fd37, %fd22, %fd28, %fd36;
	add.f64 	%fd38, %fd37, 0dBC46A4CB00B9E7B0;
	add.f64 	%fd39, %fd34, %fd38;
	sub.f64 	%fd40, %fd34, %fd39;
	add.f64 	%fd41, %fd38, %fd40;
	mul.rn.f64 	%fd42, %fd21, %fd21;
	neg.f64 	%fd43, %fd42;
	fma.rn.f64 	%fd44, %fd21, %fd21, %fd43;
	{
	.reg .b32 %temp; 
	mov.b64 	{%r22, %temp}, %fd33;
	}
	{
	.reg .b32 %temp; 
	mov.b64 	{%temp, %r23}, %fd33;
	}
	add.s32 	%r24, %r23, 1048576;
	mov.b64 	%fd45, {%r22, %r24};
	fma.rn.f64 	%fd46, %fd21, %fd45, %fd44;
	mul.rn.f64 	%fd47, %fd42, %fd21;
	neg.f64 	%fd48, %fd47;
	fma.rn.f64 	%fd49, %fd42, %fd21, %fd48;
	fma.rn.f64 	%fd50, %fd42, %fd33, %fd49;
	fma.rn.f64 	%fd51, %fd46, %fd21, %fd50;
	mul.rn.f64 	%fd52, %fd39, %fd47;
	neg.f64 	%fd53, %fd52;
	fma.rn.f64 	%fd54, %fd39, %fd47, %fd53;
	fma.rn.f64 	%fd55, %fd39, %fd51, %fd54;
	fma.rn.f64 	%fd56, %fd41, %fd47, %fd55;
	add.f64 	%fd57, %fd52, %fd56;
	sub.f64 	%fd58, %fd52, %fd57;
	add.f64 	%fd59, %fd56, %fd58;
	add.f64 	%fd60, %fd21, %fd57;
	sub.f64 	%fd61, %fd21, %fd60;
	add.f64 	%fd62, %fd57, %fd61;
	add.f64 	%fd63, %fd59, %fd62;
	add.f64 	%fd64, %fd33, %fd63;
	add.f64 	%fd65, %fd60, %fd64;
	sub.f64 	%fd66, %fd60, %fd65;
	add.f64 	%fd67, %fd64, %fd66;
	xor.b32  	%r25, %r48, -2147483648;
	mov.b32 	%r26, 1127219200;
	mov.b64 	%fd68, {%r25, %r26};
	mov.b32 	%r27, -2147483648;
	mov.b64 	%fd69, {%r27, %r26};
	sub.f64 	%fd70, %fd68, %fd69;
	fma.rn.f64 	%fd71, %fd70, 0d3FE62E42FEFA39EF, %fd65;
	fma.rn.f64 	%fd72, %fd70, 0dBFE62E42FEFA39EF, %fd71;
	sub.f64 	%fd73, %fd72, %fd65;
	sub.f64 	%fd74, %fd67, %fd73;
	fma.rn.f64 	%fd75, %fd70, 0d3C7ABC9E3B39803F, %fd74;
	add.f64 	%fd76, %fd71, %fd75;
	sub.f64 	%fd77, %fd71, %fd76;
	add.f64 	%fd78, %fd75, %fd77;
	{
	.reg .b32 %temp; 
	mov.b64 	{%temp, %r28}, %fd11;
	}
	{
	.reg .b32 %temp; 
	mov.b64 	{%r29, %temp}, %fd11;
	}
	shl.b32 	%r30, %r28, 1;
	setp.gt.u32 	%p3, %r30, -33554433;
	and.b32  	%r31, %r28, -15728641;
	selp.b32 	%r32, %r31, %r28, %p3;
	mov.b64 	%fd79, {%r29, %r32};
	mul.rn.f64 	%fd80, %fd76, %fd79;
	neg.f64 	%fd81, %fd80;
	fma.rn.f64 	%fd82, %fd76, %fd79, %fd81;
	fma.rn.f64 	%fd83, %fd78, %fd79, %fd82;
	add.f64 	%fd4, %fd80, %fd83;
	sub.f64 	%fd84, %fd80, %fd4;
	add.f64 	%fd5, %fd83, %fd84;
	fma.rn.f64 	%fd85, %fd4, 0d3FF71547652B82FE, 0d4338000000000000;
	{
	.reg .b32 %temp; 
	mov.b64 	{%r13, %temp}, %fd85;
	}
	mov.f64 	%fd86, 0dC338000000000000;
	add.rn.f64 	%fd87, %fd85, %fd86;
	fma.rn.f64 	%fd88, %fd87, 0dBFE62E42FEFA39EF, %fd4;
	fma.rn.f64 	%fd89, %fd87, 0dBC7ABC9E3B39803F, %fd88;
	fma.rn.f64 	%fd90, %fd89, 0d3E5ADE1569CE2BDF, 0d3E928AF3FCA213EA;
	fma.rn.f64 	%fd91, %fd90, %fd89, 0d3EC71DEE62401315;
	fma.rn.f64 	%fd92, %fd91, %fd89, 0d3EFA01997C89EB71;
	fma.rn.f64 	%fd93, %fd92, %fd89, 0d3F2A01A014761F65;
	fma.rn.f64 	%fd94, %fd93, %fd89, 0d3F56C16C1852B7AF;
	fma.rn.f64 	%fd95, %fd94, %fd89, 0d3F81111111122322;
	fma.rn.f64 	%fd96, %fd95, %fd89, 0d3FA55555555502A1;
	fma.rn.f64 	%fd97, %fd96, %fd89, 0d3FC5555555555511;
	fma.rn.f64 	%fd98, %fd97, %fd89, 0d3FE000000000000B;
	fma.rn.f64 	%fd99, %fd98, %fd89, 0d3FF0000000000000;
	fma.rn.f64 	%fd100, %fd99, %fd89, 0d3FF0000000000000;
	{
	.reg .b32 %temp; 
	mov.b64 	{%r14, %temp}, %fd100;
	}
	{
	.reg .b32 %temp; 
	mov.b64 	{%temp, %r15}, %fd100;
	}
	shl.b32 	%r33, %r13, 20;
	add.s32 	%r34, %r33, %r15;
	mov.b64 	%fd108, {%r14, %r34};
	{
	.reg .b32 %temp; 
	mov.b64 	{%temp, %r35}, %fd4;
	}
	mov.b32 	%f2, %r35;
	abs.f32 	%f1, %f2;
	setp.lt.f32 	%p4, %f1, 0f4086232B;
	@%p4 bra 	$L__BB4_7;
	setp.lt.f64 	%p5, %fd4, 0d0000000000000000;
	add.f64 	%fd101, %fd4, 0d7FF0000000000000;
	selp.f64 	%fd108, 0d0000000000000000, %fd101, %p5;
	setp.geu.f32 	%p6, %f1, 0f40874800;
	@%p6 bra 	$L__BB4_7;
	shr.u32 	%r36, %r13, 31;
	add.s32 	%r37, %r13, %r36;
	shr.s32 	%r38, %r37, 1;
	shl.b32 	%r39, %r38, 20;
	add.s32 	%r40, %r15, %r39;
	mov.b64 	%fd102, {%r14, %r40};
	sub.s32 	%r41, %r13, %r38;
	shl.b32 	%r42, %r41, 20;
	add.s32 	%r43, %r42, 1072693248;
	mov.b32 	%r44, 0;
	mov.b64 	%fd103, {%r44, %r43};
	mul.f64 	%fd108, %fd103, %fd102;
$L__BB4_7:
	abs.f64 	%fd104, %fd108;
	setp.eq.f64 	%p7, %fd104, 0d7FF0000000000000;
	fma.rn.f64 	%fd105, %fd108, %fd5, %fd108;
	selp.f64 	%fd106, %fd108, %fd105, %p7;
	st.param.f64 	[func_retval0], %fd106;
	ret;

}


// ===== COMPILED SASS (sm_100) =====

	.target	sm_100

	.elftype	@"ET_EXEC"


//--------------------- .note.nv.tkinfo           --------------------------
	.section	.note.nv.tkinfo,"",@"SHT_NOTE"
	.sectionflags	@"SHF_NOTE_NV_TKINFO"
	.tkinfo
        /*0018*/ 	.word	0x00000002
        /*0030*/ 	.string	""
        /*0030*/ 	.string	"ptxas"
        /*0030*/ 	.string	"Cuda compilation tools, release 13.0, V13.0.88"
        /*0030*/ 	.string	"Build cuda_13.0.r13.0/compiler.36424714_0"
        /*0030*/ 	.string	"-arch sm_100 -m 64 "



//--------------------- .note.nv.cuinfo           --------------------------
	.section	.note.nv.cuinfo,"",@"SHT_NOTE"
	.sectionflags	@"SHF_NOTE_NV_CUINFO"
        /*0018*/ 	.short	0x0002
        /*001a*/ 	.short	0x0064
        /*001c*/ 	.short	0x0082
	.zero		2


//--------------------- .nv.info                  --------------------------
	.section	.nv.info,"",@"SHT_CUDA_INFO"
	.align	4


	//----- nvinfo : EIATTR_REGCOUNT
	.align		4
        /*0000*/ 	.byte	0x04, 0x2f
        /*0002*/ 	.short	(.L_1 - .L_0)
	.align		4
.L_0:
        /*0004*/ 	.word	index@(_Z10vector_addPdS_S_di)
        /*0008*/ 	.word	0x0000000e


	//----- nvinfo : EIATTR_FRAME_SIZE
	.align		4
.L_1:
        /*000c*/ 	.byte	0x04, 0x11
        /*000e*/ 	.short	(.L_3 - .L_2)
	.align		4
.L_2:
        /*0010*/ 	.word	index@(_Z10vector_addPdS_S_di)
        /*0014*/ 	.word	0x00000000


	//----- nvinfo : EIATTR_REGCOUNT
	.align		4
.L_3:
        /*0018*/ 	.byte	0x04, 0x2f
        /*001a*/ 	.short	(.L_5 - .L_4)
	.align		4
.L_4:
        /*001c*/ 	.word	index@(_Z11vector_add3PdS_S_S_i)
        /*0020*/ 	.word	0x00000010


	//----- nvinfo : EIATTR_FRAME_SIZE
	.align		4
.L_5:
        /*0024*/ 	.byte	0x04, 0x11
        /*0026*/ 	.short	(.L_7 - .L_6)
	.align		4
.L_6:
        /*0028*/ 	.word	index@(_Z11vector_add3PdS_S_S_i)
        /*002c*/ 	.word	0x00000000


	//----- nvinfo : EIATTR_REGCOUNT
	.align		4
.L_7:
        /*0030*/ 	.byte	0x04, 0x2f
        /*0032*/ 	.short	(.L_9 - .L_8)
	.align		4
.L_8:
        /*0034*/ 	.word	index@(_Z11vel_checkerPdS_i)
        /*0038*/ 	.word	0x00000020


	//----- nvinfo : EIATTR_FRAME_SIZE
	.align		4
.L_9:
        /*003c*/ 	.byte	0x04, 0x11
        /*003e*/ 	.short	(.L_11 - .L_10)
	.align		4
.L_10:
        /*0040*/ 	.word	index@($__internal_2_$__cuda_sm20_div_rn_f64_full)
        /*0044*/ 	.word	0x00000000


	//----- nvinfo : EIATTR_FRAME_SIZE
	.align		4
.L_11:
        /*0048*/ 	.byte	0x04, 0x11
        /*004a*/ 	.short	(.L_13 - .L_12)
	.align		4
.L_12:
        /*004c*/ 	.word	index@(_Z11vel_checkerPdS_i)
        /*0050*/ 	.word	0x00000000


	//----- nvinfo : EIATTR_REGCOUNT
	.align		4
.L_13:
        /*0054*/ 	.byte	0x04, 0x2f
        /*0056*/ 	.short	(.L_15 - .L_14)
	.align		4
.L_14:
        /*0058*/ 	.word	index@(_Z1fPdS_dS_S_S_S_S_S_d)
        /*005c*/ 	.word	0x0000003e


	//----- nvinfo : EIATTR_FRAME_SIZE
	.align		4
.L_15:
        /*0060*/ 	.byte	0x04, 0x11
        /*0062*/ 	.short	(.L_17 - .L_16)
	.align		4
.L_16:
        /*0064*/ 	.word	index@($_Z1fPdS_dS_S_S_S_S_S_d$__internal_accurate_pow)
        /*0068*/ 	.word	0x00000000


	//----- nvinfo : EIATTR_FRAME_SIZE
	.align		4
.L_17:
        /*006c*/ 	.byte	0x04, 0x11
        /*006e*/ 	.short	(.L_19 - .L_18)
	.align		4
.L_18:
        /*0070*/ 	.word	index@($__internal_1_$__cuda_sm20_dsqrt_rn_f64_mediumpath_v1)
        /*0074*/ 	.word	0x00000000


	//----- nvinfo : EIATTR_FRAME_SIZE
	.align		4
.L_19:
        /*0078*/ 	.byte	0x04, 0x11
        /*007a*/ 	.short	(.L_21 - .L_20)
	.align		4
.L_20:
        /*007c*/ 	.word	index@($__internal_0_$__cuda_sm20_div_rn_f64_full)
        /*0080*/ 	.word	0x00000000


	//----- nvinfo : EIATTR_FRAME_SIZE
	.align		4
.L_21:
        /*0084*/ 	.byte	0x04, 0x11
        /*0086*/ 	.short	(.L_23 - .L_22)
	.align		4
.L_22:
        /*0088*/ 	.word	index@(_Z1fPdS_dS_S_S_S_S_S_d)
        /*008c*/ 	.word	0x00000000


	//----- nvinfo : EIATTR_MIN_STACK_SIZE
	.align		4
.L_23:
        /*0090*/ 	.byte	0x04, 0x12
        /*0092*/ 	.short	(.L_25 - .L_24)
	.align		4
.L_24:
        /*0094*/ 	.word	index@(_Z1fPdS_dS_S_S_S_S_S_d)
        /*0098*/ 	.word	0x00000000


	//----- nvinfo : EIATTR_MIN_STACK_SIZE
	.align		4
.L_25:
        /*009c*/ 	.byte	0x04, 0x12
        /*009e*/ 	.short	(.L_27 - .L_26)
	.align		4
.L_26:
        /*00a0*/ 	.word	index@(_Z11vel_checkerPdS_i)
        /*00a4*/ 	.word	0x00000000


	//----- nvinfo : EIATTR_MIN_STACK_SIZE
	.align		4
.L_27:
        /*00a8*/ 	.byte	0x04, 0x12
        /*00aa*/ 	.short	(.L_29 - .L_28)
	.align		4
.L_28:
        /*00ac*/ 	.word	index@(_Z11vector_add3PdS_S_S_i)
        /*00b0*/ 	.word	0x00000000


	//----- nvinfo : EIATTR_MIN_STACK_SIZE
	.align		4
.L_29:
        /*00b4*/ 	.byte	0x04, 0x12
        /*00b6*/ 	.short	(.L_31 - .L_30)
	.align		4
.L_30:
        /*00b8*/ 	.word	index@(_Z10vector_addPdS_S_di)
        /*00bc*/ 	.word	0x00000000
.L_31:


//--------------------- .nv.compat                --------------------------
	.section	.nv.compat,"",@"SHT_CUDA_COMPAT_INFO"
	.align	4
        /*0000*/ 	.byte	0x02, 0x09, 0x00, 0x00, 0x02, 0x02, 0x01, 0x00, 0x02, 0x05, 0x05, 0x00, 0x03, 0x07, 0x01, 0x01
        /*0010*/ 	.byte	0x02, 0x03, 0x00, 0x00, 0x02, 0x06, 0x01, 0x00, 0x04, 0x0b, 0x08, 0x00, 0x01, 0x00, 0x00, 0x00
        /*0020*/ 	.byte	0x00, 0x00, 0x00, 0x00


//--------------------- .nv.info._Z1fPdS_dS_S_S_S_S_S_d --------------------------
	.section	.nv.info._Z1fPdS_dS_S_S_S_S_S_d,"",@"SHT_CUDA_INFO"
	.sectionflags	@""
	.align	4


	//----- nvinfo : EIATTR_CUDA_API_VERSION
	.align		4
        /*0000*/ 	.byte	0x04, 0x37
        /*0002*/ 	.short	(.L_33 - .L_32)
.L_32:
        /*0004*/ 	.word	0x00000082


	//----- nvinfo : EIATTR_KPARAM_INFO
	.align		4
.L_33:
        /*0008*/ 	.byte	0x04, 0x17
        /*000a*/ 	.short	(.L_35 - .L_34)
.L_34:
        /*000c*/ 	.word	0x00000000
        /*0010*/ 	.short	0x0009
        /*0012*/ 	.short	0x0048
        /*0014*/ 	.byte	0x00, 0xf0, 0x21, 0x00


	//----- nvinfo : EIATTR_KPARAM_INFO
	.align		4
.L_35:
        /*0018*/ 	.byte	0x04, 0x17
        /*001a*/ 	.short	(.L_37 - .L_36)
.L_36:
        /*001c*/ 	.word	0x00000000
        /*0020*/ 	.short	0x0008
        /*0022*/ 	.short	0x0040
        /*0024*/ 	.byte	0x00, 0xf5, 0x21, 0x00


	//----- nvinfo : EIATTR_KPARAM_INFO
	.align		4
.L_37:
        /*0028*/ 	.byte	0x04, 0x17
        /*002a*/ 	.short	(.L_39 - .L_38)
.L_38:
        /*002c*/ 	.word	0x00000000
        /*0030*/ 	.short	0x0007
        /*0032*/ 	.short	0x0038
        /*0034*/ 	.byte	0x00, 0xf5, 0x21, 0x00


	//----- nvinfo : EIATTR_KPARAM_INFO
	.align		4
.L_39:
        /*0038*/ 	.byte	0x04, 0x17
        /*003a*/ 	.short	(.L_41 - .L_40)
.L_40:
        /*003c*/ 	.word	0x00000000
        /*0040*/ 	.short	0x0006
        /*0042*/ 	.short	0x0030
        /*0044*/ 	.byte	0x00, 0xf5, 0x21, 0x00


	//----- nvinfo : EIATTR_KPARAM_INFO
	.align		4
.L_41:
        /*0048*/ 	.byte	0x04, 0x17
        /*004a*/ 	.short	(.L_43 - .L_42)
.L_42:
        /*004c*/ 	.word	0x00000000
        /*0050*/ 	.short	0x0005
        /*0052*/ 	.short	0x0028
        /*0054*/ 	.byte	0x00, 0xf5, 0x21, 0x00


	//----- nvinfo : EIATTR_KPARAM_INFO
	.align		4
.L_43:
        /*0058*/ 	.byte	0x04, 0x17
        /*005a*/ 	.short	(.L_45 - .L_44)
.L_44:
        /*005c*/ 	.word	0x00000000
        /*0060*/ 	.short	0x0004
        /*0062*/ 	.short	0x0020
        /*0064*/ 	.byte	0x00, 0xf5, 0x21, 0x00


	//----- nvinfo : EIATTR_KPARAM_INFO
	.align		4
.L_45:
        /*0068*/ 	.byte	0x04, 0x17
        /*006a*/ 	.short	(.L_47 - .L_46)
.L_46:
        /*006c*/ 	.word	0x00000000
        /*0070*/ 	.short	0x0003
        /*0072*/ 	.short	0x0018
        /*0074*/ 	.byte	0x00, 0xf5, 0x21, 0x00


	//----- nvinfo : EIATTR_KPARAM_INFO
	.align		4
.L_47:
        /*0078*/ 	.byte	0x04, 0x17
        /*007a*/ 	.short	(.L_49 - .L_48)
.L_48:
        /*007c*/ 	.word	0x00000000
        /*0080*/ 	.short	0x0002
        /*0082*/ 	.short	0x0010
        /*0084*/ 	.byte	0x00, 0xf0, 0x21, 0x00


	//----- nvinfo : EIATTR_KPARAM_INFO
	.align		4
.L_49:
        /*0088*/ 	.byte	0x04, 0x17
        /*008a*/ 	.short	(.L_51 - .L_50)
.L_50:
        /*008c*/ 	.word	0x00000000
        /*0090*/ 	.short	0x0001
        /*0092*/ 	.short	0x0008
        /*0094*/ 	.byte	0x00, 0xf5, 0x21, 0x00


	//----- nvinfo : EIATTR_KPARAM_INFO
	.align		4
.L_51:
        /*0098*/ 	.byte	0x04, 0x17
        /*009a*/ 	.short	(.L_53 - .L_52)
.L_52:
        /*009c*/ 	.word	0x00000000
        /*00a0*/ 	.short	0x0000
        /*00a2*/ 	.short	0x0000
        /*00a4*/ 	.byte	0x00, 0xf5, 0x21, 0x00


	//----- nvinfo : EIATTR_SPARSE_MMA_MASK
	.align		4
.L_53:
        /*00a8*/ 	.byte	0x03, 0x50
        /*00aa*/ 	.short	0x0000


	//----- nvinfo : EIATTR_MAXREG_COUNT
	.align		4
        /*00ac*/ 	.byte	0x03, 0x1b
        /*00ae*/ 	.short	0x00ff


	//----- nvinfo : EIATTR_NUM_BARRIERS
	.align		4
        /*00b0*/ 	.byte	0x02, 0x4c
        /*00b2*/ 	.byte	0x01
	.zero		1


	//----- nvinfo : EIATTR_MERCURY_ISA_VERSION
	.align		4
        /*00b4*/ 	.byte	0x03, 0x5f
        /*00b6*/ 	.short	0x0101


	//----- nvinfo : EIATTR_VRC_CTA_INIT_COUNT
	.align		4
        /*00b8*/ 	.byte	0x02, 0x4a
	.zero		1
	.zero		1


	//----- nvinfo : EIATTR_EXIT_INSTR_OFFSETS
	.align		4
        /*00bc*/ 	.byte	0x04, 0x1c
        /*00be*/ 	.short	(.L_55 - .L_54)


	//   ....[0]....
.L_54:
        /*00c0*/ 	.word	0x000086a0


	//   ....[1]....
        /*00c4*/ 	.word	0x00008790


	//   ....[2]....
        /*00c8*/ 	.word	0x000087b0


	//   ....[3]....
        /*00cc*/ 	.word	0x00008880


	//----- nvinfo : EIATTR_CRS_STACK_SIZE
	.align		4
.L_55:
        /*00d0*/ 	.byte	0x04, 0x1e
        /*00d2*/ 	.short	(.L_57 - .L_56)
.L_56:
        /*00d4*/ 	.word	0x00000000


	//----- nvinfo : EIATTR_CBANK_PARAM_SIZE
	.align		4
.L_57:
        /*00d8*/ 	.byte	0x03, 0x19
        /*00da*/ 	.short	0x0050


	//----- nvinfo : EIATTR_PARAM_CBANK
	.align		4
        /*00dc*/ 	.byte	0x04, 0x0a
        /*00de*/ 	.short	(.L_59 - .L_58)
	.align		4
.L_58:
        /*00e0*/ 	.word	index@(.nv.constant0._Z1fPdS_dS_S_S_S_S_S_d)
        /*00e4*/ 	.short	0x0380
        /*00e6*/ 	.short	0x0050


	//----- nvinfo : EIATTR_SW_WAR
	.align		4
.L_59:
        /*00e8*/ 	.byte	0x04, 0x36
        /*00ea*/ 	.short	(.L_61 - .L_60)
.L_60:
        /*00ec*/ 	.word	0x00000008
.L_61:


//--------------------- .nv.info._Z11vel_checkerPdS_i --------------------------
	.section	.nv.info._Z11vel_checkerPdS_i,"",@"SHT_CUDA_INFO"
	.sectionflags	@""
	.align	4


	//----- nvinfo : EIATTR_CUDA_API_VERSION
	.align		4
        /*0000*/ 	.byte	0x04, 0x37
        /*0002*/ 	.short	(.L_63 - .L_62)
.L_62:
        /*0004*/ 	.word	0x00000082


	//----- nvinfo : EIATTR_KPARAM_INFO
	.align		4
.L_63:
        /*0008*/ 	.byte	0x04, 0x17
        /*000a*/ 	.short	(.L_65 - .L_64)
.L_64:
        /*000c*/ 	.word	0x00000000
        /*0010*/ 	.short	0x0002
        /*0012*/ 	.short	0x0010
        /*0014*/ 	.byte	0x00, 0xf0, 0x11, 0x00


	//----- nvinfo : EIATTR_KPARAM_INFO
	.align		4
.L_65:
        /*0018*/ 	.byte	0x04, 0x17
        /*001a*/ 	.short	(.L_67 - .L_66)
.L_66:
        /*001c*/ 	.word	0x00000000
        /*0020*/ 	.short	0x0001
        /*0022*/ 	.short	0x0008
        /*0024*/ 	.byte	0x00, 0xf5, 0x21, 0x00


	//----- nvinfo : EIATTR_KPARAM_INFO
	.align		4
.L_67:
        /*0028*/ 	.byte	0x04, 0x17
        /*002a*/ 	.short	(.L_69 - .L_68)
.L_68:
        /*002c*/ 	.word	0x00000000
        /*0030*/ 	.short	0x0000
        /*0032*/ 	.short	0x0000
        /*0034*/ 	.byte	0x00, 0xf5, 0x21, 0x00


	//----- nvinfo : EIATTR_SPARSE_MMA_MASK
	.align		4
.L_69:
        /*0038*/ 	.byte	0x03, 0x50
        /*003a*/ 	.short	0x0000


	//----- nvinfo : EIATTR_MAXREG_COUNT
	.align		4
        /*003c*/ 	.byte	0x03, 0x1b
        /*003e*/ 	.short	0x00ff


	//----- nvinfo : EIATTR_MERCURY_ISA_VERSION
	.align		4
        /*0040*/ 	.byte	0x03, 0x5f
        /*0042*/ 	.short	0x0101


	//----- nvinfo : EIATTR_VRC_CTA_INIT_COUNT
	.align		4
        /*0044*/ 	.byte	0x02, 0x4a
	.zero		1
	.zero		1


	//----- nvinfo : EIATTR_EXIT_INSTR_OFFSETS
	.align		4
        /*0048*/ 	.byte	0x04, 0x1c
        /*004a*/ 	.short	(.L_71 - .L_70)


	//   ....[0]....
.L_70:
        /*004c*/ 	.word	0x00000070


	//   ....[1]....
        /*0050*/ 	.word	0x00000840


	//   ....[2]....
        /*0054*/ 	.word	0x00000880


	//----- nvinfo : EIATTR_CRS_STACK_SIZE
	.align		4
.L_71:
        /*0058*/ 	.byte	0x04, 0x1e
        /*005a*/ 	.short	(.L_73 - .L_72)
.L_72:
        /*005c*/ 	.word	0x00000000


	//----- nvinfo : EIATTR_CBANK_PARAM_SIZE
	.align		4
.L_73:
        /*0060*/ 	.byte	0x03, 0x19
        /*0062*/ 	.short	0x0014


	//----- nvinfo : EIATTR_PARAM_CBANK
	.align		4
        /*0064*/ 	.byte	0x04, 0x0a
        /*0066*/ 	.short	(.L_75 - .L_74)
	.align		4
.L_74:
        /*0068*/ 	.word	index@(.nv.constant0._Z11vel_checkerPdS_i)
        /*006c*/ 	.short	0x0380
        /*006e*/ 	.short	0x0014


	//----- nvinfo : EIATTR_SW_WAR
	.align		4
.L_75:
        /*0070*/ 	.byte	0x04, 0x36
        /*0072*/ 	.short	(.L_77 - .L_76)
.L_76:
        /*0074*/ 	.word	0x00000008
.L_77:


//--------------------- .nv.info._Z11vector_add3PdS_S_S_i --------------------------
	.section	.nv.info._Z11vector_add3PdS_S_S_i,"",@"SHT_CUDA_INFO"
	.sectionflags	@""
	.align	4


	//----- nvinfo : EIATTR_CUDA_API_VERSION
	.align		4
        /*0000*/ 	.byte	0x04, 0x37
        /*0002*/ 	.short	(.L_79 - .L_78)
.L_78:
        /*0004*/ 	.word	0x00000082


	//----- nvinfo : EIATTR_KPARAM_INFO
	.align		4
.L_79:
        /*0008*/ 	.byte	0x04, 0x17
        /*000a*/ 	.short	(.L_81 - .L_80)
.L_80:
        /*000c*/ 	.word	0x00000000
        /*0010*/ 	.short	0x0004
        /*0012*/ 	.short	0x0020
        /*0014*/ 	.byte	0x00, 0xf0, 0x11, 0x00


	//----- nvinfo : EIATTR_KPARAM_INFO
	.align		4
.L_81:
        /*0018*/ 	.byte	0x04, 0x17
        /*001a*/ 	.short	(.L_83 - .L_82)
.L_82:
        /*001c*/ 	.word	0x00000000
        /*0020*/ 	.short	0x0003
        /*0022*/ 	.short	0x0018
        /*0024*/ 	.byte	0x00, 0xf5, 0x21, 0x00


	//----- nvinfo : EIATTR_KPARAM_INFO
	.align		4
.L_83:
        /*0028*/ 	.byte	0x04, 0x17
        /*002a*/ 	.short	(.L_85 - .L_84)
.L_84:
        /*002c*/ 	.word	0x00000000
        /*0030*/ 	.short	0x0002
        /*0032*/ 	.short	0x0010
        /*0034*/ 	.byte	0x00, 0xf5, 0x21, 0x00


	//----- nvinfo : EIATTR_KPARAM_INFO
	.align		4
.L_85:
        /*0038*/ 	.byte	0x04, 0x17
        /*003a*/ 	.short	(.L_87 - .L_86)
.L_86:
        /*003c*/ 	.word	0x00000000
        /*0040*/ 	.short	0x0001
        /*0042*/ 	.short	0x0008
        /*0044*/ 	.byte	0x00, 0xf5, 0x21, 0x00


	//----- nvinfo : EIATTR_KPARAM_INFO
	.align		4
.L_87:
        /*0048*/ 	.byte	0x04, 0x17
        /*004a*/ 	.short	(.L_89 - .L_88)
.L_88:
        /*004c*/ 	.word	0x00000000
        /*0050*/ 	.short	0x0000
        /*0052*/ 	.short	0x0000
        /*0054*/ 	.byte	0x00, 0xf5, 0x21, 0x00


	//----- nvinfo : EIATTR_SPARSE_MMA_MASK
	.align		4
.L_89:
        /*0058*/ 	.byte	0x03, 0x50
        /*005a*/ 	.short	0x0000


	//----- nvinfo : EIATTR_MAXREG_COUNT
	.align		4
        /*005c*/ 	.byte	0x03, 0x1b
        /*005e*/ 	.short	0x00ff


	//----- nvinfo : EIATTR_MERCURY_ISA_VERSION
	.align		4
        /*0060*/ 	.byte	0x03, 0x5f
        /*0062*/ 	.short	0x0101


	//----- nvinfo : EIATTR_VRC_CTA_INIT_COUNT
	.align		4
        /*0064*/ 	.byte	0x02, 0x4a
	.zero		1
	.zero		1


	//----- nvinfo : EIATTR_EXIT_INSTR_OFFSETS
	.align		4
        /*0068*/ 	.byte	0x04, 0x1c
        /*006a*/ 	.short	(.L_91 - .L_90)


	//   ....[0]....
.L_90:
        /*006c*/ 	.word	0x00000070


	//   ....[1]....
        /*0070*/ 	.word	0x000001c0


	//----- nvinfo : EIATTR_CBANK_PARAM_SIZE
	.align		4
.L_91:
        /*0074*/ 	.byte	0x03, 0x19
        /*0076*/ 	.short	0x0024


	//----- nvinfo : EIATTR_PARAM_CBANK
	.align		4
        /*0078*/ 	.byte	0x04, 0x0a
        /*007a*/ 	.short	(.L_93 - .L_92)
	.align		4
.L_92:
        /*007c*/ 	.word	index@(.nv.constant0._Z11vector_add3PdS_S_S_i)
        /*0080*/ 	.short	0x0380
        /*0082*/ 	.short	0x0024


	//----- nvinfo : EIATTR_SW_WAR
	.align		4
.L_93:
        /*0084*/ 	.byte	0x04, 0x36
        /*0086*/ 	.short	(.L_95 - .L_94)
.L_94:
        /*0088*/ 	.word	0x00000008
.L_95:


//--------------------- .nv.info._Z10vector_addPdS_S_di --------------------------
	.section	.nv.info._Z10vector_addPdS_S_di,"",@"SHT_CUDA_INFO"
	.sectionflags	@""
	.align	4


	//----- nvinfo : EIATTR_CUDA_API_VERSION
	.align		4
        /*0000*/ 	.byte	0x04, 0x37
        /*0002*/ 	.short	(.L_97 - .L_96)
.L_96:
        /*0004*/ 	.word	0x00000082


	//----- nvinfo : EIATTR_KPARAM_INFO
	.align		4
.L_97:
        /*0008*/ 	.byte	0x04, 0x17
        /*000a*/ 	.short	(.L_99 - .L_98)
.L_98:
        /*000c*/ 	.word	0x00000000
        /*0010*/ 	.short	0x0004
        /*0012*/ 	.short	0x0020
        /*0014*/ 	.byte	0x00, 0xf0, 0x11, 0x00


	//----- nvinfo : EIATTR_KPARAM_INFO
	.align		4
.L_99:
        /*0018*/ 	.byte	0x04, 0x17
        /*001a*/ 	.short	(.L_101 - .L_100)
.L_100:
        /*001c*/ 	.word	0x00000000
        /*0020*/ 	.short	0x0003
        /*0022*/ 	.short	0x0018
        /*0024*/ 	.byte	0x00, 0xf0, 0x21, 0x00


	//----- nvinfo : EIATTR_KPARAM_INFO
	.align		4
.L_101:
        /*0028*/ 	.byte	0x04, 0x17
        /*002a*/ 	.short	(.L_103 - .L_102)
.L_102:
        /*002c*/ 	.word	0x00000000
        /*0030*/ 	.short	0x0002
        /*0032*/ 	.short	0x0010
        /*0034*/ 	.byte	0x00, 0xf5, 0x21, 0x00


	//----- nvinfo : EIATTR_KPARAM_INFO
	.align		4
.L_103:
        /*0038*/ 	.byte	0x04, 0x17
        /*003a*/ 	.short	(.L_105 - .L_104)
.L_104:
        /*003c*/ 	.word	0x00000000
        /*0040*/ 	.short	0x0001
        /*0042*/ 	.short	0x0008
        /*0044*/ 	.byte	0x00, 0xf5, 0x21, 0x00


	//----- nvinfo : EIATTR_KPARAM_INFO
	.align		4
.L_105:
        /*0048*/ 	.byte	0x04, 0x17
        /*004a*/ 	.short	(.L_107 - .L_106)
.L_106:
        /*004c*/ 	.word	0x00000000
        /*0050*/ 	.short	0x0000
        /*0052*/ 	.short	0x0000
        /*0054*/ 	.byte	0x00, 0xf5, 0x21, 0x00


	//----- nvinfo : EIATTR_SPARSE_MMA_MASK
	.align		4
.L_107:
        /*0058*/ 	.byte	0x03, 0x50
        /*005a*/ 	.short	0x0000


	//----- nvinfo : EIATTR_MAXREG_COUNT
	.align		4
        /*005c*/ 	.byte	0x03, 0x1b
        /*005e*/ 	.short	0x00ff


	//----- nvinfo : EIATTR_MERCURY_ISA_VERSION
	.align		4
        /*0060*/ 	.byte	0x03, 0x5f
        /*0062*/ 	.short	0x0101


	//----- nvinfo : EIATTR_VRC_CTA_INIT_COUNT
	.align		4
        /*0064*/ 	.byte	0x02, 0x4a
	.zero		1
	.zero		1


	//----- nvinfo : EIATTR_EXIT_INSTR_OFFSETS
	.align		4
        /*0068*/ 	.byte	0x04, 0x1c
        /*006a*/ 	.short	(.L_109 - .L_108)


	//   ....[0]....
.L_108:
        /*006c*/ 	.word	0x00000070


	//   ....[1]....
        /*0070*/ 	.word	0x00000140


	//----- nvinfo : EIATTR_CBANK_PARAM_SIZE
	.align		4
.L_109:
        /*0074*/ 	.byte	0x03, 0x19
        /*0076*/ 	.short	0x0024


	//----- nvinfo : EIATTR_PARAM_CBANK
	.align		4
        /*0078*/ 	.byte	0x04, 0x0a
        /*007a*/ 	.short	(.L_111 - .L_110)
	.align		4
.L_110:
        /*007c*/ 	.word	index@(.nv.constant0._Z10vector_addPdS_S_di)
        /*0080*/ 	.short	0x0380
        /*0082*/ 	.short	0x0024


	//----- nvinfo : EIATTR_SW_WAR
	.align		4
.L_111:
        /*0084*/ 	.byte	0x04, 0x36
        /*0086*/ 	.short	(.L_113 - .L_112)
.L_112:
        /*0088*/ 	.word	0x00000008
.L_113:


//--------------------- .nv.callgraph             --------------------------
	.section	.nv.callgraph,"",@"SHT_CUDA_CALLGRAPH"
	.align	4
	.sectionentsize	8
	.align		4
        /*0000*/ 	.word	0x00000000
	.align		4
        /*0004*/ 	.word	0xffffffff
	.align		4
        /*0008*/ 	.word	0x00000000
	.align		4
        /*000c*/ 	.word	0xfffffffe
	.align		4
        /*0010*/ 	.word	0x00000000
	.align		4
        /*0014*/ 	.word	0xfffffffd
	.align		4
        /*0018*/ 	.word	0x00000000
	.align		4
        /*001c*/ 	.word	0xfffffffc


//--------------------- .text._Z1fPdS_dS_S_S_S_S_S_d --------------------------
	.section	.text._Z1fPdS_dS_S_S_S_S_S_d,"ax",@progbits
	.align	128
        .global         _Z1fPdS_dS_S_S_S_S_S_d
        .type           _Z1fPdS_dS_S_S_S_S_S_d,@function
        .size           _Z1fPdS_dS_S_S_S_S_S_d,(.L_x_178 - _Z1fPdS_dS_S_S_S_S_S_d)
        .other          _Z1fPdS_dS_S_S_S_S_S_d,@"STO_CUDA_ENTRY STV_DEFAULT"
_Z1fPdS_dS_S_S_S_S_S_d:
.text._Z1fPdS_dS_S_S_S_S_S_d:
[----:B------:R-:W-:Y:S08]  /*0000*/  LDC R1, c[0x0][0x37c] ;  /* 0x0000df00ff017b82 */ /* 0x000ff00000000800 */
[----:B------:R-:W0:Y:S01]  /*0010*/  S2UR UR13, SR_CTAID.X ;  /* 0x00000000000d79c3 */ /* 0x000e220000002500 */
[----:B------:R-:W1:Y:S01]  /*0020*/  LDCU.64 UR22, c[0x0][0x3c0] ;  /* 0x00007800ff1677ac */ /* 0x000e620008000a00 */
[----:B------:R-:W2:Y:S01]  /*0030*/  LDCU.64 UR8, c[0x0][0x358] ;  /* 0x00006b00ff0877ac */ /* 0x000ea20008000a00 */
[----:B------:R-:W3:Y:S01]  /*0040*/  LDCU.128 UR4, c[0x0][0x3a0] ;  /* 0x00007400ff0477ac */ /* 0x000ee20008000c00 */
[----:B0-----:R-:W-:-:S04]  /*0050*/  UIMAD UR12, UR13, 0x3, URZ ;  /* 0x000000030d0c78a4 */ /* 0x001fc8000f8e02ff */
[----:B-1----:R-:W-:-:S06]  /*0060*/  UIMAD.WIDE.U32 UR10, UR12, 0x8, UR22 ;  /* 0x000000080c0a78a5 */ /* 0x002fcc000f8e0016 */
[----:B------:R-:W-:Y:S01]  /*0070*/  IMAD.U32 R2, RZ, RZ, UR10 ;  /* 0x0000000aff027e24 */ /* 0x000fe2000f8e00ff */
[----:B------:R-:W-:Y:S01]  /*0080*/  MOV R7, UR11 ;  /* 0x0000000b00077c02 */ /* 0x000fe20008000f00 */
[----:B------:R-:W-:Y:S02]  /*0090*/  IMAD.U32 R3, RZ, RZ, UR11 ;  /* 0x0000000bff037e24 */ /* 0x000fe4000f8e00ff */
[----:B------:R-:W-:Y:S02]  /*00a0*/  IMAD.U32 R4, RZ, RZ, UR10 ;  /* 0x0000000aff047e24 */ /* 0x000fe4000f8e00ff */
[----:B------:R-:W-:Y:S02]  /*00b0*/  IMAD.U32 R5, RZ, RZ, UR11 ;  /* 0x0000000bff057e24 */ /* 0x000fe4000f8e00ff */
[----:B------:R-:W-:Y:S01]  /*00c0*/  IMAD.U32 R6, RZ, RZ, UR10 ;  /* 0x0000000aff067e24 */ /* 0x000fe2000f8e00ff */
[----:B--2---:R-:W2:Y:S04]  /*00d0*/  LDG.E.64 R2, desc[UR8][R2.64+0x3000] ;  /* 0x0030000802027981 */ /* 0x004ea8000c1e1b00 */
[----:B------:R-:W4:Y:S04]  /*00e0*/  LDG.E.64 R4, desc[UR8][R4.64+0x3008] ;  /* 0x0030080804047981 */ /* 0x000f28000c1e1b00 */
[----:B------:R-:W5:Y:S01]  /*00f0*/  LDG.E.64 R6, desc[UR8][R6.64+0x3010] ;  /* 0x0030100806067981 */ /* 0x000f62000c1e1b00 */
[----:B---3--:R-:W-:Y:S01]  /*0100*/  UIMAD.WIDE.U32 UR4, UR13, 0x8, UR4 ;  /* 0x000000080d0478a5 */ /* 0x008fe2000f8e0004 */
[----:B------:R-:W-:Y:S01]  /*0110*/  IMAD.U32 R20, RZ, RZ, UR10 ;  /* 0x0000000aff147e24 */ /* 0x000fe2000f8e00ff */
[----:B------:R-:W-:Y:S01]  /*0120*/  MOV R23, UR11 ;  /* 0x0000000b00177c02 */ /* 0x000fe20008000f00 */
[----:B------:R-:W-:-:S02]  /*0130*/  IMAD.U32 R21, RZ, RZ, UR11 ;  /* 0x0000000bff157e24 */ /* 0x000fc4000f8e00ff */
[----:B------:R-:W-:Y:S02]  /*0140*/  IMAD.U32 R22, RZ, RZ, UR10 ;  /* 0x0000000aff167e24 */ /* 0x000fe4000f8e00ff */
[----:B------:R-:W-:Y:S02]  /*0150*/  IMAD.U32 R8, RZ, RZ, UR4 ;  /* 0x00000004ff087e24 */ /* 0x000fe4000f8e00ff */
[----:B------:R-:W-:Y:S01]  /*0160*/  IMAD.U32 R9, RZ, RZ, UR5 ;  /* 0x00000005ff097e24 */ /* 0x000fe2000f8e00ff */
[----:B------:R-:W3:Y:S01]  /*0170*/  LDG.E.64 R20, desc[UR8][R20.64] ;  /* 0x0000000814147981 */ /* 0x000ee2000c1e1b00 */
[----:B------:R-:W-:Y:S02]  /*0180*/  IMAD.U32 R18, RZ, RZ, UR10 ;  /* 0x0000000aff127e24 */ /* 0x000fe4000f8e00ff */
[----:B------:R-:W-:Y:S01]  /*0190*/  IMAD.U32 R19, RZ, RZ, UR11 ;  /* 0x0000000bff137e24 */ /* 0x000fe2000f8e00ff */
[----:B------:R-:W3:Y:S04]  /*01a0*/  LDG.E.64 R22, desc[UR8][R22.64+0x8] ;  /* 0x0000080816167981 */ /* 0x000ee8000c1e1b00 */
[----:B------:R-:W3:Y:S04]  /*01b0*/  LDG.E.64 R8, desc[UR8][R8.64] ;  /* 0x0000000808087981 */ /* 0x000ee8000c1e1b00 */
[----:B------:R-:W3:Y:S01]  /*01c0*/  LDG.E.64 R18, desc[UR8][R18.64+0x10] ;  /* 0x0000100812127981 */ /* 0x000ee2000c1e1b00 */
[----:B------:R-:W0:Y:S01]  /*01d0*/  S2R R0, SR_TID.X ;  /* 0x0000000000007919 */ /* 0x000e220000002100 */
[----:B------:R-:W-:Y:S01]  /*01e0*/  UMOV UR24, 0xa40ac85f ;  /* 0xa40ac85f00187882 */ /* 0x000fe20000000000 */
[----:B------:R-:W-:Y:S01]  /*01f0*/  UMOV UR25, 0x41f5b010 ;  /* 0x41f5b01000197882 */ /* 0x000fe20000000000 */
[----:B------:R-:W-:Y:S01]  /*0200*/  UMOV UR26, 0xdf3300de ;  /* 0xdf3300de001a7882 */ /* 0x000fe20000000000 */
[----:B------:R-:W-:Y:S01]  /*0210*/  UMOV UR27, 0x3efc4fc1 ;  /* 0x3efc4fc1001b7882 */ /* 0x000fe20000000000 */
[----:B------:R-:W-:Y:S01]  /*0220*/  UIMAD.WIDE.U32 UR6, UR13, 0x8, UR6 ;  /* 0x000000080d0678a5 */ /* 0x000fe2000f8e0006 */
[----:B------:R-:W-:Y:S01]  /*0230*/  BSSY.RECONVERGENT B0, `(.L_x_0) ;  /* 0x00005b4000007945 */ /* 0x000fe20003800200 */
[----:B------:R-:W-:Y:S01]  /*0240*/  UMOV UR4, URZ ;  /* 0x000000ff00047c82 */ /* 0x000fe20008000000 */
[----:B------:R-:W-:-:S02]  /*0250*/  CS2R R34, SRZ ;  /* 0x0000000000227805 */ /* 0x000fc4000001ff00 */
[----:B------:R-:W-:Y:S02]  /*0260*/  CS2R R32, SRZ ;  /* 0x0000000000207805 */ /* 0x000fe4000001ff00 */
[----:B------:R-:W-:Y:S02]  /*0270*/  CS2R R30, SRZ ;  /* 0x00000000001e7805 */ /* 0x000fe4000001ff00 */
[----:B------:R-:W-:Y:S02]  /*0280*/  CS2R R28, SRZ ;  /* 0x00000000001c7805 */ /* 0x000fe4000001ff00 */
[----:B------:R-:W-:Y:S02]  /*0290*/  CS2R R26, SRZ ;  /* 0x00000000001a7805 */ /* 0x000fe4000001ff00 */
[----:B------:R-:W-:Y:S02]  /*02a0*/  CS2R R24, SRZ ;  /* 0x0000000000187805 */ /* 0x000fe4000001ff00 */
[----:B0-----:R-:W-:Y:S01]  /*02b0*/  ISETP.NE.AND P0, PT, R0, 0x200, PT ;  /* 0x000002000000780c */ /* 0x001fe20003f05270 */
[----:B--2---:R-:W-:-:S02]  /*02c0*/  DMUL R2, R2, UR24 ;  /* 0x0000001802027c28 */ /* 0x004fc40008000000 */
[----:B----4-:R-:W-:Y:S02]  /*02d0*/  DMUL R4, R4, UR24 ;  /* 0x0000001804047c28 */ /* 0x010fe40008000000 */
[----:B-----5:R-:W-:-:S04]  /*02e0*/  DMUL R6, R6, UR24 ;  /* 0x0000001806067c28 */ /* 0x020fc80008000000 */
[----:B------:R-:W-:Y:S02]  /*02f0*/  DMUL R2, R2, UR26 ;  /* 0x0000001a02027c28 */ /* 0x000fe40008000000 */
[----:B------:R-:W-:Y:S02]  /*0300*/  DMUL R4, R4, UR26 ;  /* 0x0000001a04047c28 */ /* 0x000fe40008000000 */
[----:B------:R-:W-:Y:S02]  /*0310*/  DMUL R6, R6, UR26 ;  /* 0x0000001a06067c28 */ /* 0x000fe40008000000 */
[----:B---3--:R-:W-:-:S04]  /*0320*/  DMUL R20, R20, UR26 ;  /* 0x0000001a14147c28 */ /* 0x008fc80008000000 */
[----:B------:R-:W-:Y:S02]  /*0330*/  R2UR UR14, R2 ;  /* 0x00000000020e72ca */ /* 0x000fe400000e0000 */
[----:B------:R-:W-:Y:S01]  /*0340*/  R2UR UR15, R3 ;  /* 0x00000000030f72ca */ /* 0x000fe200000e0000 */
[----:B------:R-:W-:Y:S01]  /*0350*/  DMUL R22, R22, UR26 ;  /* 0x0000001a16167c28 */ /* 0x000fe20008000000 */
[----:B------:R-:W-:Y:S02]  /*0360*/  R2UR UR16, R4 ;  /* 0x00000000041072ca */ /* 0x000fe400000e0000 */
[----:B------:R-:W-:Y:S02]  /*0370*/  R2UR UR17, R5 ;  /* 0x00000000051172ca */ /* 0x000fe400000e0000 */
[----:B------:R-:W-:Y:S02]  /*0380*/  R2UR UR18, R6 ;  /* 0x00000000061272ca */ /* 0x000fe400000e0000 */
[----:B------:R-:W-:Y:S01]  /*0390*/  R2UR UR19, R7 ;  /* 0x00000000071372ca */ /* 0x000fe200000e0000 */
[----:B------:R-:W-:Y:S01]  /*03a0*/  DMUL R18, R18, UR26 ;  /* 0x0000001a12127c28 */ /* 0x000fe20008000000 */
[----:B------:R-:W-:-:S02]  /*03b0*/  R2UR UR20, R8 ;  /* 0x00000000081472ca */ /* 0x000fc400000e0000 */
[----:B------:R-:W-:Y:S01]  /*03c0*/  R2UR UR21, R9 ;  /* 0x00000000091572ca */ /* 0x000fe200000e0000 */
[----:B------:R-:W-:-:S14]  /*03d0*/  @P0 BRA `(.L_x_1) ;  /* 0x0000003000140947 */ /* 0x000fdc0003800000 */
[----:B------:R-:W-:Y:S01]  /*03e0*/  DADD R2, R20, -UR20 ;  /* 0x8000001414027e29 */ /* 0x000fe20008000000 */
[----:B------:R-:W-:-:S07]  /*03f0*/  CS2R R28, SRZ ;  /* 0x00000000001c7805 */ /* 0x000fce000001ff00 */
[----:B------:R-:W-:-:S14]  /*0400*/  DSETP.GTU.AND P0, PT, R2, RZ, PT ;  /* 0x000000ff0200722a */ /* 0x000fdc0003f0c000 */
[----:B------:R-:W-:Y:S05]  /*0410*/  @P0 BRA `(.L_x_2) ;  /* 0x0000000400d80947 */ /* 0x000fea0003800000 */
[----:B------:R-:W-:Y:S02]  /*0420*/  DSETP.NEU.AND P0, PT, R2, RZ, PT ;  /* 0x000000ff0200722a */ /* 0x000fe40003f0d000 */
[----:B------:R-:W-:-:S12]  /*0430*/  DADD R10, -RZ, |R2| ;  /* 0x00000000ff0a7229 */ /* 0x000fd80000000502 */
[----:B------:R-:W-:Y:S01]  /*0440*/  @!P0 CS2R R12, SRZ ;  /* 0x00000000000c8805 */ /* 0x000fe2000001ff00 */
[----:B------:R-:W-:Y:S06]  /*0450*/  @!P0 BRA `(.L_x_3) ;  /* 0x0000000000288947 */ /* 0x000fec0003800000 */
[----:B------:R-:W-:Y:S01]  /*0460*/  BSSY.RECONVERGENT B1, `(.L_x_4) ;  /* 0x0000007000017945 */ /* 0x000fe20003800200 */
[----:B------:R-:W-:Y:S01]  /*0470*/  ISETP.GE.AND P0, PT, R11, RZ, PT ;  /* 0x000000ff0b00720c */ /* 0x000fe20003f06270 */
[----:B------:R-:W-:Y:S01]  /*0480*/  IMAD.MOV.U32 R6, RZ, RZ, R10 ;  /* 0x000000ffff067224 */ /* 0x000fe200078e000a */
[----:B------:R-:W-:Y:S01]  /*0490*/  MOV R4, 0x4d0 ;  /* 0x000004d000047802 */ /* 0x000fe20000000f00 */
[----:B------:R-:W-:Y:S02]  /*04a0*/  IMAD.MOV.U32 R7, RZ, RZ, R11 ;  /* 0x000000ffff077224 */ /* 0x000fe400078e000b */
[----:B------:R-:W-:-:S08]  /*04b0*/  IMAD.MOV.U32 R5, RZ, RZ, 0x3ff80000 ;  /* 0x3ff80000ff057424 */ /* 0x000fd000078e00ff */
[----:B------:R-:W-:Y:S05]  /*04c0*/  CALL.REL.NOINC `($_Z1fPdS_dS_S_S_S_S_S_d$__internal_accurate_pow) ;  /* 0x0000008c00187944 */ /* 0x000fea0003c00000 */
[----:B------:R-:W-:Y:S05]  /*04d0*/  BSYNC.RECONVERGENT B1 ;  /* 0x0000000000017941 */ /* 0x000fea0003800200 */
.L_x_4:
[----:B------:R-:W-:Y:S02]  /*04e0*/  FSEL R12, R6, RZ, P0 ;  /* 0x000000ff060c7208 */ /* 0x000fe40000000000 */
[----:B------:R-:W-:-:S07]  /*04f0*/  FSEL R13, R5, -QNAN , P0 ;  /* 0xfff80000050d7808 */ /* 0x000fce0000000000 */
.L_x_3:
[----:B------:R-:W0:Y:S01]  /*0500*/  MUFU.RSQ64H R5, UR21 ;  /* 0x0000001500057d08 */ /* 0x000e220008001c00 */
[----:B------:R-:W-:Y:S01]  /*0510*/  UIADD3 UR5, UPT, UPT, UR21, -0x3500000, URZ ;  /* 0xfcb0000015057890 */ /* 0x000fe2000fffe0ff */
[----:B------:R-:W-:Y:S01]  /*0520*/  IMAD.U32 R8, RZ, RZ, UR20 ;  /* 0x00000014ff087e24 */ /* 0x000fe2000f8e00ff */
[----:B------:R-:W-:Y:S01]  /*0530*/  DSETP.NEU.AND P0, PT, |R2|, +INF , PT ;  /* 0x7ff000000200742a */ /* 0x000fe20003f0d200 */
[----:B------:R-:W-:Y:S01]  /*0540*/  IMAD.U32 R9, RZ, RZ, UR21 ;  /* 0x00000015ff097e24 */ /* 0x000fe2000f8e00ff */
[----:B------:R-:W-:Y:S02]  /*0550*/  UISETP.GE.U32.AND UP0, UPT, UR5, 0x7ca00000, UPT ;  /* 0x7ca000000500788c */ /* 0x000fe4000bf06070 */
[----:B------:R-:W-:-:S06]  /*0560*/  MOV R4, UR5 ;  /* 0x0000000500047c02 */ /* 0x000fcc0008000f00 */
[----:B0-----:R-:W-:-:S08]  /*0570*/  DMUL R6, R4, R4 ;  /* 0x0000000404067228 */ /* 0x001fd00000000000 */
[----:B------:R-:W-:Y:S01]  /*0580*/  DFMA R6, -R6, R8, 1 ;  /* 0x3ff000000606742b */ /* 0x000fe20000000108 */
[----:B------:R-:W-:Y:S02]  /*0590*/  IMAD.MOV.U32 R8, RZ, RZ, 0x0 ;  /* 0x00000000ff087424 */ /* 0x000fe400078e00ff */
[----:B------:R-:W-:-:S06]  /*05a0*/  IMAD.MOV.U32 R9, RZ, RZ, 0x3fd80000 ;  /* 0x3fd80000ff097424 */ /* 0x000fcc00078e00ff */
[----:B------:R-:W-:Y:S02]  /*05b0*/  DFMA R8, R6, R8, 0.5 ;  /* 0x3fe000000608742b */ /* 0x000fe40000000008 */
[----:B------:R-:W-:-:S08]  /*05c0*/  DMUL R6, R4, R6 ;  /* 0x0000000604067228 */ /* 0x000fd00000000000 */
[----:B------:R-:W-:Y:S02]  /*05d0*/  DFMA R38, R8, R6, R4 ;  /* 0x000000060826722b */ /* 0x000fe40000000004 */
[----:B------:R-:W-:-:S06]  /*05e0*/  DADD R4, |R2|, 1.5 ;  /* 0x3ff8000002047429 */ /* 0x000fcc0000000200 */
[----:B------:R-:W-:-:S04]  /*05f0*/  DMUL R8, R38, UR20 ;  /* 0x0000001426087c28 */ /* 0x000fc80008000000 */
[----:B------:R-:W-:Y:S01]  /*0600*/  LOP3.LUT R4, R5, 0x7ff00000, RZ, 0xc0, !PT ;  /* 0x7ff0000005047812 */ /* 0x000fe200078ec0ff */
[----:B------:R-:W-:-:S03]  /*0610*/  VIADD R5, R39, 0xfff00000 ;  /* 0xfff0000027057836 */ /* 0x000fc60000000000 */
[----:B------:R-:W-:Y:S01]  /*0620*/  ISETP.NE.OR P0, PT, R4, 0x7ff00000, P0 ;  /* 0x7ff000000400780c */ /* 0x000fe20000705670 */
[----:B------:R-:W-:Y:S01]  /*0630*/  DFMA R36, R8, -R8, UR20 ;  /* 0x0000001408247e2b */ /* 0x000fe20008000808 */
[----:B------:R-:W-:-:S07]  /*0640*/  MOV R4, R38 ;  /* 0x0000002600047202 */ /* 0x000fce0000000f00 */
[----:B------:R-:W-:-:S04]  /*0650*/  DFMA R48, R36, R4, R8 ;  /* 0x000000042430722b */ /* 0x000fc80000000008 */
[----:B------:R-:W-:Y:S02]  /*0660*/  @!P0 IMAD.MOV.U32 R12, RZ, RZ, 0x0 ;  /* 0x00000000ff0c8424 */ /* 0x000fe400078e00ff */
[----:B------:R-:W-:Y:S01]  /*0670*/  @!P0 IMAD.MOV.U32 R13, RZ, RZ, 0x7ff00000 ;  /* 0x7ff00000ff0d8424 */ /* 0x000fe200078e00ff */
[----:B------:R-:W-:Y:S06]  /*0680*/  BRA.U !UP0, `(.L_x_5) ;  /* 0x0000000108207547 */ /* 0x000fec000b800000 */
[----:B------:R-:W-:Y:S01]  /*0690*/  MOV R15, UR21 ;  /* 0x00000015000f7c02 */ /* 0x000fe20008000f00 */
[----:B------:R-:W-:Y:S01]  /*06a0*/  IMAD.U32 R7, RZ, RZ, UR21 ;  /* 0x00000015ff077e24 */ /* 0x000fe2000f8e00ff */
[----:B------:R-:W-:Y:S01]  /*06b0*/  MOV R40, 0x710 ;  /* 0x0000071000287802 */ /* 0x000fe20000000f00 */
[----:B------:R-:W-:Y:S02]  /*06c0*/  IMAD.U32 R6, RZ, RZ, UR20 ;  /* 0x00000014ff067e24 */ /* 0x000fe4000f8e00ff */
[----:B------:R-:W-:Y:S02]  /*06d0*/  IMAD.U32 R14, RZ, RZ, UR20 ;  /* 0x00000014ff0e7e24 */ /* 0x000fe4000f8e00ff */
[----:B------:R-:W-:Y:S02]  /*06e0*/  IMAD.MOV.U32 R7, RZ, RZ, R15 ;  /* 0x000000ffff077224 */ /* 0x000fe400078e000f */
[----:B------:R-:W-:-:S07]  /*06f0*/  IMAD.U32 R4, RZ, RZ, UR5 ;  /* 0x00000005ff047e24 */ /* 0x000fce000f8e00ff */
[----:B------:R-:W-:Y:S05]  /*0700*/  CALL.REL.NOINC `($__internal_1_$__cuda_sm20_dsqrt_rn_f64_mediumpath_v1) ;  /* 0x0000008400e87944 */ /* 0x000fea0003c00000 */
.L_x_5:
[----:B------:R-:W-:Y:S02]  /*0710*/  IMAD.U32 R14, RZ, RZ, UR6 ;  /* 0x00000006ff0e7e24 */ /* 0x000fe4000f8e00ff */
[----:B------:R-:W-:-:S05]  /*0720*/  IMAD.U32 R15, RZ, RZ, UR7 ;  /* 0x00000007ff0f7e24 */ /* 0x000fca000f8e00ff */
[----:B------:R-:W2:Y:S01]  /*0730*/  LDG.E.64 R4, desc[UR8][R14.64] ;  /* 0x000000080e047981 */ /* 0x000ea2000c1e1b00 */
[----:B------:R-:W-:Y:S01]  /*0740*/  UMOV UR28, 0x6d85a7f ;  /* 0x06d85a7f001c7882 */ /* 0x000fe20000000000 */
[----:B------:R-:W-:Y:S01]  /*0750*/  UMOV UR29, 0x424818dd ;  /* 0x424818dd001d7882 */ /* 0x000fe20000000000 */
[----:B------:R-:W-:Y:S01]  /*0760*/  MOV R8, 0x0 ;  /* 0x0000000000087802 */ /* 0x000fe20000000f00 */
[----:B------:R-:W-:Y:S01]  /*0770*/  IMAD.MOV.U32 R9, RZ, RZ, 0x3fd80000 ;  /* 0x3fd80000ff097424 */ /* 0x000fe200078e00ff */
[----:B------:R-:W-:Y:S01]  /*0780*/  DSETP.NEU.AND P0, PT, |R2|, 1, PT ;  /* 0x3ff000000200742a */ /* 0x000fe20003f0d200 */
[----:B------:R-:W-:Y:S05]  /*0790*/  BSSY.RECONVERGENT B2, `(.L_x_6) ;  /* 0x0000022000027945 */ /* 0x000fea0003800200 */
[----:B------:R-:W-:-:S02]  /*07a0*/  FSEL R12, R12, RZ, P0 ;  /* 0x000000ff0c0c7208 */ /* 0x000fc40000000000 */
[----:B------:R-:W-:Y:S01]  /*07b0*/  FSEL R13, R13, 1.875, P0 ;  /* 0x3ff000000d0d7808 */ /* 0x000fe20000000000 */
[----:B------:R-:W-:Y:S02]  /*07c0*/  DSETP.NEU.AND P0, PT, R2, RZ, PT ;  /* 0x000000ff0200722a */ /* 0x000fe40003f0d000 */
[----:B--2---:R-:W-:Y:S01]  /*07d0*/  DMUL R4, R4, UR28 ;  /* 0x0000001c04047c28 */ /* 0x004fe20008000000 */
[----:B------:R-:W-:Y:S01]  /*07e0*/  UMOV UR28, 0x55555555 ;  /* 0x55555555001c7882 */ /* 0x000fe20000000000 */
[----:B------:R-:W-:-:S06]  /*07f0*/  UMOV UR29, 0x3ff55555 ;  /* 0x3ff55555001d7882 */ /* 0x000fcc0000000000 */
[----:B------:R-:W-:Y:S02]  /*0800*/  DMUL R24, R4, R48 ;  /* 0x0000003004187228 */ /* 0x000fe40000000000 */
[----:B------:R-:W-:Y:S01]  /*0810*/  DMUL R48, R48, UR28 ;  /* 0x0000001c30307c28 */ /* 0x000fe20008000000 */
[----:B------:R-:W-:Y:S01]  /*0820*/  UMOV UR28, 0x6d85a7f ;  /* 0x06d85a7f001c7882 */ /* 0x000fe20000000000 */
[----:B------:R-:W-:Y:S02]  /*0830*/  UMOV UR29, 0x423818dd ;  /* 0x423818dd001d7882 */ /* 0x000fe40000000000 */
[----:B------:R-:W0:Y:S04]  /*0840*/  MUFU.RSQ64H R5, R25 ;  /* 0x0000001900057308 */ /* 0x000e280000001c00 */
[----:B------:R-:W-:Y:S01]  /*0850*/  VIADD R4, R25, 0xfcb00000 ;  /* 0xfcb0000019047836 */ /* 0x000fe20000000000 */
[----:B------:R-:W-:-:S04]  /*0860*/  DMUL R48, R48, UR28 ;  /* 0x0000001c30307c28 */ /* 0x000fc80008000000 */
[----:B------:R-:W-:-:S04]  /*0870*/  ISETP.GE.U32.AND P1, PT, R4, 0x7ca00000, PT ;  /* 0x7ca000000400780c */ /* 0x000fc80003f26070 */
[----:B------:R-:W-:Y:S02]  /*0880*/  DMUL R12, R48, R12 ;  /* 0x0000000c300c7228 */ /* 0x000fe40000000000 */
[----:B0-----:R-:W-:-:S08]  /*0890*/  DMUL R6, R4, R4 ;  /* 0x0000000404067228 */ /* 0x001fd00000000000 */
[----:B------:R-:W-:-:S08]  /*08a0*/  DFMA R6, R24, -R6, 1 ;  /* 0x3ff000001806742b */ /* 0x000fd00000000806 */
[----:B------:R-:W-:Y:S02]  /*08b0*/  DFMA R8, R6, R8, 0.5 ;  /* 0x3fe000000608742b */ /* 0x000fe40000000008 */
[----:B------:R-:W-:-:S08]  /*08c0*/  DMUL R6, R4, R6 ;  /* 0x0000000604067228 */ /* 0x000fd00000000000 */
[----:B------:R-:W-:-:S08]  /*08d0*/  DFMA R38, R8, R6, R4 ;  /* 0x000000060826722b */ /* 0x000fd00000000004 */
[----:B------:R-:W-:Y:S02]  /*08e0*/  DMUL R8, R24, R38 ;  /* 0x0000002618087228 */ /* 0x000fe40000000000 */
[----:B------:R-:W-:Y:S02]  /*08f0*/  VIADD R17, R39, 0xfff00000 ;  /* 0xfff0000027117836 */ /* 0x000fe40000000000 */
[----:B------:R-:W-:-:S04]  /*0900*/  IMAD.MOV.U32 R16, RZ, RZ, R38 ;  /* 0x000000ffff107224 */ /* 0x000fc800078e0026 */
[----:B------:R-:W-:-:S08]  /*0910*/  DFMA R36, R8, -R8, R24 ;  /* 0x800000080824722b */ /* 0x000fd00000000018 */
[----:B------:R-:W-:Y:S01]  /*0920*/  DFMA R14, R36, R16, R8 ;  /* 0x00000010240e722b */ /* 0x000fe20000000008 */
[----:B------:R-:W-:Y:S10]  /*0930*/  @!P1 BRA `(.L_x_7) ;  /* 0x00000000001c9947 */ /* 0x000ff40003800000 */
[----:B------:R-:W-:Y:S01]  /*0940*/  IMAD.MOV.U32 R6, RZ, RZ, R24 ;  /* 0x000000ffff067224 */ /* 0x000fe200078e0018 */
[----:B------:R-:W-:Y:S01]  /*0950*/  MOV R5, R17 ;  /* 0x0000001100057202 */ /* 0x000fe20000000f00 */
[----:B------:R-:W-:Y:S01]  /*0960*/  IMAD.MOV.U32 R7, RZ, RZ, R25 ;  /* 0x000000ffff077224 */ /* 0x000fe200078e0019 */
[----:B------:R-:W-:-:S07]  /*0970*/  MOV R40, 0x990 ;  /* 0x0000099000287802 */ /* 0x000fce0000000f00 */
[----:B------:R-:W-:Y:S05]  /*0980*/  CALL.REL.NOINC `($__internal_1_$__cuda_sm20_dsqrt_rn_f64_mediumpath_v1) ;  /* 0x0000008400487944 */ /* 0x000fea0003c00000 */
[----:B------:R-:W-:Y:S02]  /*0990*/  IMAD.MOV.U32 R14, RZ, RZ, R48 ;  /* 0x000000ffff0e7224 */ /* 0x000fe400078e0030 */
[----:B------:R-:W-:-:S07]  /*09a0*/  IMAD.MOV.U32 R15, RZ, RZ, R49 ;  /* 0x000000ffff0f7224 */ /* 0x000fce00078e0031 */
.L_x_7:
[----:B------:R-:W-:Y:S05]  /*09b0*/  BSYNC.RECONVERGENT B2 ;  /* 0x0000000000027941 */ /* 0x000fea0003800200 */
.L_x_6:
[----:B------:R-:W-:Y:S01]  /*09c0*/  @!P0 CS2R R6, SRZ ;  /* 0x0000000000068805 */ /* 0x000fe2000001ff00 */
[----:B------:R-:W-:Y:S06]  /*09d0*/  @!P0 BRA `(.L_x_8) ;  /* 0x0000000000248947 */ /* 0x000fec0003800000 */
[----:B------:R-:W-:Y:S01]  /*09e0*/  DADD R6, -RZ, |R2| ;  /* 0x00000000ff067229 */ /* 0x000fe20000000502 */
[----:B------:R-:W-:Y:S01]  /*09f0*/  BSSY.RECONVERGENT B1, `(.L_x_9) ;  /* 0x0000005000017945 */ /* 0x000fe20003800200 */
[----:B------:R-:W-:Y:S01]  /*0a00*/  ISETP.GE.AND P0, PT, R11, RZ, PT ;  /* 0x000000ff0b00720c */ /* 0x000fe20003f06270 */
[----:B------:R-:W-:Y:S01]  /*0a10*/  IMAD.MOV.U32 R5, RZ, RZ, 0x3fd00000 ;  /* 0x3fd00000ff057424 */ /* 0x000fe200078e00ff */
[----:B------:R-:W-:-:S11]  /*0a20*/  MOV R4, 0xa40 ;  /* 0x00000a4000047802 */ /* 0x000fd60000000f00 */
[----:B------:R-:W-:Y:S05]  /*0a30*/  CALL.REL.NOINC `($_Z1fPdS_dS_S_S_S_S_S_d$__internal_accurate_pow) ;  /* 0x0000008400bc7944 */ /* 0x000fea0003c00000 */
[----:B------:R-:W-:Y:S05]  /*0a40*/  BSYNC.RECONVERGENT B1 ;  /* 0x0000000000017941 */ /* 0x000fea0003800200 */
.L_x_9:
[----:B------:R-:W-:Y:S02]  /*0a50*/  FSEL R6, R6, RZ, P0 ;  /* 0x000000ff06067208 */ /* 0x000fe40000000000 */
[----:B------:R-:W-:-:S07]  /*0a60*/  FSEL R7, R5, -QNAN , P0 ;  /* 0xfff8000005077808 */ /* 0x000fce0000000000 */
.L_x_8:
[C---:B------:R-:W-:Y:S01]  /*0a70*/  DADD R4, |R2|.reuse, 0.25 ;  /* 0x3fd0000002047429 */ /* 0x040fe20000000200 */
[----:B------:R-:W-:Y:S01]  /*0a80*/  UMOV UR28, 0x9999999a ;  /* 0x9999999a001c7882 */ /* 0x000fe20000000000 */
[C---:B------:R-:W-:Y:S01]  /*0a90*/  DSETP.NEU.AND P0, PT, |R2|.reuse, +INF , PT ;  /* 0x7ff000000200742a */ /* 0x040fe20003f0d200 */
[----:B------:R-:W-:Y:S01]  /*0aa0*/  UMOV UR29, 0x3fc99999 ;  /* 0x3fc99999001d7882 */ /* 0x000fe20000000000 */
[----:B------:R-:W-:Y:S02]  /*0ab0*/  DSETP.NEU.AND P1, PT, |R2|, 1, PT ;  /* 0x3ff000000200742a */ /* 0x000fe40003f2d200 */
[----:B------:R-:W-:-:S04]  /*0ac0*/  DMUL R14, R14, -UR28 ;  /* 0x8000001c0e0e7c28 */ /* 0x000fc80008000000 */
[----:B------:R-:W-:-:S04]  /*0ad0*/  LOP3.LUT R4, R5, 0x7ff00000, RZ, 0xc0, !PT ;  /* 0x7ff0000005047812 */ /* 0x000fc800078ec0ff */
[----:B------:R-:W-:-:S13]  /*0ae0*/  ISETP.NE.OR P0, PT, R4, 0x7ff00000, P0 ;  /* 0x7ff000000400780c */ /* 0x000fda0000705670 */
[----:B------:R-:W-:Y:S02]  /*0af0*/  @!P0 IMAD.MOV.U32 R6, RZ, RZ, 0x0 ;  /* 0x00000000ff068424 */ /* 0x000fe400078e00ff */
[----:B------:R-:W-:-:S03]  /*0b00*/  @!P0 IMAD.MOV.U32 R7, RZ, RZ, 0x7ff00000 ;  /* 0x7ff00000ff078424 */ /* 0x000fc600078e00ff */
[----:B------:R-:W-:Y:S02]  /*0b10*/  FSEL R2, R6, RZ, P1 ;  /* 0x000000ff06027208 */ /* 0x000fe40000800000 */
[----:B------:R-:W-:-:S06]  /*0b20*/  FSEL R3, R7, 1.875, P1 ;  /* 0x3ff0000007037808 */ /* 0x000fcc0000800000 */
[----:B------:R-:W-:-:S08]  /*0b30*/  DMUL R14, R14, R2 ;  /* 0x000000020e0e7228 */ /* 0x000fd00000000000 */
[----:B------:R-:W-:-:S08]  /*0b40*/  DFMA R12, R14, UR14, R12 ;  /* 0x0000000e0e0c7c2b */ /* 0x000fd0000800000c */
[----:B------:R-:W-:-:S06]  /*0b50*/  DSETP.GEU.AND P0, PT, R12, RZ, PT ;  /* 0x000000ff0c00722a */ /* 0x000fcc0003f0e000 */
[----:B------:R-:W-:Y:S02]  /*0b60*/  FSEL R28, R12, RZ, P0 ;  /* 0x000000ff0c1c7208 */ /* 0x000fe40000000000 */
[----:B------:R-:W-:-:S07]  /*0b70*/  FSEL R29, R13, RZ, P0 ;  /* 0x000000ff0d1d7208 */ /* 0x000fce0000000000 */
.L_x_2:
[----:B------:R-:W-:Y:S01]  /*0b80*/  DADD R2, R20, UR20 ;  /* 0x0000001414027e29 */ /* 0x000fe20008000000 */
[----:B------:R-:W-:Y:S01]  /*0b90*/  UMOV UR28, 0xd2f1a9fc ;  /* 0xd2f1a9fc001c7882 */ /* 0x000fe20000000000 */
[----:B------:R-:W-:-:S06]  /*0ba0*/  UMOV UR29, 0x3f50624d ;  /* 0x3f50624d001d7882 */ /* 0x000fcc0000000000 */
[----:B------:R-:W-:-:S14]  /*0bb0*/  DSETP.GE.AND P0, PT, R2, UR28, PT ;  /* 0x0000001c02007e2a */ /* 0x000fdc000bf06000 */
[----:B------:R-:W-:Y:S05]  /*0bc0*/  @!P0 BRA `(.L_x_10) ;  /* 0x0000000800088947 */ /* 0x000fea0003800000 */
[----:B------:R-:W-:Y:S01]  /*0bd0*/  UMOV UR28, 0xd2f1a9fc ;  /* 0xd2f1a9fc001c7882 */ /* 0x000fe20000000000 */
[----:B------:R-:W-:Y:S02]  /*0be0*/  UMOV UR29, 0x3f50624d ;  /* 0x3f50624d001d7882 */ /* 0x000fe40000000000 */
[----:B------:R-:W-:-:S08]  /*0bf0*/  DADD R12, R20, -UR28 ;  /* 0x8000001c140c7e29 */ /* 0x000fd00008000000 */
[----:B------:R-:W-:-:S08]  /*0c00*/  DADD R12, R12, UR20 ;  /* 0x000000140c0c7e29 */ /* 0x000fd00008000000 */
[----:B------:R-:W-:Y:S02]  /*0c10*/  DSETP.NEU.AND P0, PT, R12, RZ, PT ;  /* 0x000000ff0c00722a */ /* 0x000fe40003f0d000 */
[----:B------:R-:W-:-:S12]  /*0c20*/  DADD R10, -RZ, |R12| ;  /* 0x00000000ff0a7229 */ /* 0x000fd8000000050c */
[----:B------:R-:W-:Y:S01]  /*0c30*/  @!P0 CS2R R2, SRZ ;  /* 0x0000000000028805 */ /* 0x000fe2000001ff00 */
[----:B------:R-:W-:Y:S06]  /*0c40*/  @!P0 BRA `(.L_x_11) ;  /* 0x0000000000288947 */ /* 0x000fec0003800000 */
[----:B------:R-:W-:Y:S01]  /*0c50*/  BSSY.RECONVERGENT B1, `(.L_x_12) ;  /* 0x0000007000017945 */ /* 0x000fe20003800200 */
[----:B------:R-:W-:Y:S01]  /*0c60*/  ISETP.GE.AND P0, PT, R11, RZ, PT ;  /* 0x000000ff0b00720c */ /* 0x000fe20003f06270 */
[----:B------:R-:W-:Y:S01]  /*0c70*/  IMAD.MOV.U32 R7, RZ, RZ, R11 ;  /* 0x000000ffff077224 */ /* 0x000fe200078e000b */
[----:B------:R-:W-:Y:S01]  /*0c80*/  MOV R6, R10 ;  /* 0x0000000a00067202 */ /* 0x000fe20000000f00 */
[----:B------:R-:W-:Y:S01]  /*0c90*/  IMAD.MOV.U32 R5, RZ, RZ, 0x3ff80000 ;  /* 0x3ff80000ff057424 */ /* 0x000fe200078e00ff */
[----:B------:R-:W-:-:S09]  /*0ca0*/  MOV R4, 0xcc0 ;  /* 0x00000cc000047802 */ /* 0x000fd20000000f00 */
[----:B------:R-:W-:Y:S05]  /*0cb0*/  CALL.REL.NOINC `($_Z1fPdS_dS_S_S_S_S_S_d$__internal_accurate_pow) ;  /* 0x00000084001c7944 */ /* 0x000fea0003c00000 */
[----:B------:R-:W-:Y:S05]  /*0cc0*/  BSYNC.RECONVERGENT B1 ;  /* 0x0000000000017941 */ /* 0x000fea0003800200 */
.L_x_12:
[----:B------:R-:W-:Y:S02]  /*0cd0*/  FSEL R2, R6, RZ, P0 ;  /* 0x000000ff06027208 */ /* 0x000fe40000000000 */
[----:B------:R-:W-:-:S07]  /*0ce0*/  FSEL R3, R5, -QNAN , P0 ;  /* 0xfff8000005037808 */ /* 0x000fce0000000000 */
.L_x_11:
[----:B------:R-:W0:Y:S01]  /*0cf0*/  MUFU.RSQ64H R5, UR21 ;  /* 0x0000001500057d08 */ /* 0x000e220008001c00 */
[----:B------:R-:W-:Y:S01]  /*0d00*/  UIADD3 UR5, UPT, UPT, UR21, -0x3500000, URZ ;  /* 0xfcb0000015057890 */ /* 0x000fe2000fffe0ff */
[----:B------:R-:W-:Y:S02]  /*0d10*/  IMAD.U32 R8, RZ, RZ, UR20 ;  /* 0x00000014ff087e24 */ /* 0x000fe4000f8e00ff */
[----:B------:R-:W-:Y:S01]  /*0d20*/  IMAD.U32 R9, RZ, RZ, UR21 ;  /* 0x00000015ff097e24 */ /* 0x000fe2000f8e00ff */
[----:B------:R-:W-:Y:S02]  /*0d30*/  UISETP.GE.U32.AND UP0, UPT, UR5, 0x7ca00000, UPT ;  /* 0x7ca000000500788c */ /* 0x000fe4000bf06070 */
[----:B------:R-:W-:-:S06]  /*0d40*/  IMAD.U32 R4, RZ, RZ, UR5 ;  /* 0x00000005ff047e24 */ /* 0x000fcc000f8e00ff */
[----:B0-----:R-:W-:-:S08]  /*0d50*/  DMUL R6, R4, R4 ;  /* 0x0000000404067228 */ /* 0x001fd00000000000 */
[----:B------:R-:W-:Y:S01]  /*0d60*/  DFMA R6, -R6, R8, 1 ;  /* 0x3ff000000606742b */ /* 0x000fe20000000108 */
[----:B------:R-:W-:Y:S01]  /*0d70*/  MOV R8, 0x0 ;  /* 0x0000000000087802 */ /* 0x000fe20000000f00 */
        /* <DEDUP_REMOVED lines=8> */
[----:B------:R-:W-:Y:S01]  /*0e00*/  ISETP.NE.AND P0, PT, R4, 0x7ff00000, PT ;  /* 0x7ff000000400780c */ /* 0x000fe20003f05270 */
[----:B------:R-:W-:Y:S01]  /*0e10*/  DFMA R36, R8, -R8, UR20 ;  /* 0x0000001408247e2b */ /* 0x000fe20008000808 */
[----:B------:R-:W-:-:S07]  /*0e20*/  IMAD.MOV.U32 R4, RZ, RZ, R38 ;  /* 0x000000ffff047224 */ /* 0x000fce00078e0026 */
[----:B------:R-:W-:-:S04]  /*0e30*/  DFMA R48, R36, R4, R8 ;  /* 0x000000042430722b */ /* 0x000fc80000000008 */
[----:B------:R-:W-:Y:S07]  /*0e40*/  @P0 BRA `(.L_x_13) ;  /* 0x0000000000180947 */ /* 0x000fee0003800000 */
[----:B------:R-:W-:-:S14]  /*0e50*/  DSETP.NAN.AND P0, PT, R12, R12, PT ;  /* 0x0000000c0c00722a */ /* 0x000fdc0003f08000 */
[----:B------:R-:W-:Y:S01]  /*0e60*/  @P0 DADD R2, |R12|, 1.5 ;  /* 0x3ff800000c020429 */ /* 0x000fe20000000200 */
[----:B------:R-:W-:Y:S10]  /*0e70*/  @P0 BRA `(.L_x_13) ;  /* 0x00000000000c0947 */ /* 0x000ff40003800000 */
[----:B------:R-:W-:-:S14]  /*0e80*/  DSETP.NEU.AND P0, PT, |R12|, +INF , PT ;  /* 0x7ff000000c00742a */ /* 0x000fdc0003f0d200 */
[----:B------:R-:W-:Y:S02]  /*0e90*/  @!P0 IMAD.MOV.U32 R2, RZ, RZ, 0x0 ;  /* 0x00000000ff028424 */ /* 0x000fe400078e00ff */
[----:B------:R-:W-:-:S07]  /*0ea0*/  @!P0 IMAD.MOV.U32 R3, RZ, RZ, 0x7ff00000 ;  /* 0x7ff00000ff038424 */ /* 0x000fce00078e00ff */
.L_x_13:
[----:B------:R-:W-:Y:S05]  /*0eb0*/  BRA.U !UP0, `(.L_x_14) ;  /* 0x0000000108207547 */ /* 0x000fea000b800000 */
[----:B------:R-:W-:Y:S01]  /*0ec0*/  IMAD.U32 R15, RZ, RZ, UR21 ;  /* 0x00000015ff0f7e24 */ /* 0x000fe2000f8e00ff */
[----:B------:R-:W-:Y:S01]  /*0ed0*/  MOV R6, UR20 ;  /* 0x0000001400067c02 */ /* 0x000fe20008000f00 */
[----:B------:R-:W-:Y:S01]  /*0ee0*/  IMAD.U32 R7, RZ, RZ, UR21 ;  /* 0x00000015ff077e24 */ /* 0x000fe2000f8e00ff */
[----:B------:R-:W-:Y:S01]  /*0ef0*/  MOV R40, 0xf40 ;  /* 0x00000f4000287802 */ /* 0x000fe20000000f00 */
[----:B------:R-:W-:Y:S02]  /*0f00*/  IMAD.U32 R14, RZ, RZ, UR20 ;  /* 0x00000014ff0e7e24 */ /* 0x000fe4000f8e00ff */
[----:B------:R-:W-:Y:S02]  /*0f10*/  IMAD.MOV.U32 R7, RZ, RZ, R15 ;  /* 0x000000ffff077224 */ /* 0x000fe400078e000f */
[----:B------:R-:W-:-:S07]  /*0f20*/  IMAD.U32 R4, RZ, RZ, UR5 ;  /* 0x00000005ff047e24 */ /* 0x000fce000f8e00ff */
[----:B------:R-:W-:Y:S05]  /*0f30*/  CALL.REL.NOINC `($__internal_1_$__cuda_sm20_dsqrt_rn_f64_mediumpath_v1) ;  /* 0x0000007c00dc7944 */ /* 0x000fea0003c00000 */
.L_x_14:
[----:B------:R-:W-:Y:S01]  /*0f40*/  MOV R14, UR6 ;  /* 0x00000006000e7c02 */ /* 0x000fe20008000f00 */
[----:B------:R-:W-:-:S05]  /*0f50*/  IMAD.U32 R15, RZ, RZ, UR7 ;  /* 0x00000007ff0f7e24 */ /* 0x000fca000f8e00ff */
[----:B------:R-:W2:Y:S01]  /*0f60*/  LDG.E.64 R4, desc[UR8][R14.64] ;  /* 0x000000080e047981 */ /* 0x000ea2000c1e1b00 */
[----:B------:R-:W-:Y:S01]  /*0f70*/  UMOV UR28, 0x6d85a7f ;  /* 0x06d85a7f001c7882 */ /* 0x000fe20000000000 */
[----:B------:R-:W-:Y:S01]  /*0f80*/  UMOV UR29, 0x424818dd ;  /* 0x424818dd001d7882 */ /* 0x000fe20000000000 */
[----:B------:R-:W-:Y:S01]  /*0f90*/  IMAD.MOV.U32 R8, RZ, RZ, 0x0 ;  /* 0x00000000ff087424 */ /* 0x000fe200078e00ff */
[----:B------:R-:W-:Y:S01]  /*0fa0*/  DSETP.NEU.AND P0, PT, |R12|, 1, PT ;  /* 0x3ff000000c00742a */ /* 0x000fe20003f0d200 */
[----:B------:R-:W-:Y:S01]  /*0fb0*/  IMAD.MOV.U32 R9, RZ, RZ, 0x3fd80000 ;  /* 0x3fd80000ff097424 */ /* 0x000fe200078e00ff */
[----:B------:R-:W-:Y:S04]  /*0fc0*/  BSSY.RECONVERGENT B2, `(.L_x_15) ;  /* 0x0000022000027945 */ /* 0x000fe80003800200 */
[----:B------:R-:W-:-:S02]  /*0fd0*/  FSEL R2, R2, RZ, P0 ;  /* 0x000000ff02027208 */ /* 0x000fc40000000000 */
[----:B------:R-:W-:Y:S01]  /*0fe0*/  FSEL R3, R3, 1.875, P0 ;  /* 0x3ff0000003037808 */ /* 0x000fe20000000000 */
[----:B------:R-:W-:Y:S02]  /*0ff0*/  DSETP.NEU.AND P0, PT, R12, RZ, PT ;  /* 0x000000ff0c00722a */ /* 0x000fe40003f0d000 */
[----:B--2---:R-:W-:Y:S01]  /*1000*/  DMUL R4, R4, UR28 ;  /* 0x0000001c04047c28 */ /* 0x004fe20008000000 */
[----:B------:R-:W-:Y:S01]  /*1010*/  UMOV UR28, 0x55555555 ;  /* 0x55555555001c7882 */ /* 0x000fe20000000000 */
[----:B------:R-:W-:-:S06]  /*1020*/  UMOV UR29, 0x3ff55555 ;  /* 0x3ff55555001d7882 */ /* 0x000fcc0000000000 */
[----:B------:R-:W-:Y:S02]  /*1030*/  DMUL R20, R4, R48 ;  /* 0x0000003004147228 */ /* 0x000fe40000000000 */
[----:B------:R-:W-:Y:S01]  /*1040*/  DMUL R48, R48, -UR28 ;  /* 0x8000001c30307c28 */ /* 0x000fe20008000000 */
        /* <DEDUP_REMOVED lines=13> */
[----:B------:R-:W-:Y:S01]  /*1120*/  VIADD R17, R39, 0xfff00000 ;  /* 0xfff0000027117836 */ /* 0x000fe20000000000 */
[----:B------:R-:W-:-:S05]  /*1130*/  MOV R16, R38 ;  /* 0x0000002600107202 */ /* 0x000fca0000000f00 */
[----:B------:R-:W-:-:S08]  /*1140*/  DFMA R36, R8, -R8, R20 ;  /* 0x800000080824722b */ /* 0x000fd00000000014 */
[----:B------:R-:W-:Y:S01]  /*1150*/  DFMA R14, R36, R16, R8 ;  /* 0x00000010240e722b */ /* 0x000fe20000000008 */
[----:B------:R-:W-:Y:S10]  /*1160*/  @!P1 BRA `(.L_x_16) ;  /* 0x00000000001c9947 */ /* 0x000ff40003800000 */
[----:B------:R-:W-:Y:S01]  /*1170*/  IMAD.MOV.U32 R6, RZ, RZ, R20 ;  /* 0x000000ffff067224 */ /* 0x000fe200078e0014 */
[----:B------:R-:W-:Y:S01]  /*1180*/  MOV R40, 0x11c0 ;  /* 0x000011c000287802 */ /* 0x000fe20000000f00 */
[----:B------:R-:W-:Y:S02]  /*1190*/  IMAD.MOV.U32 R7, RZ, RZ, R21 ;  /* 0x000000ffff077224 */ /* 0x000fe400078e0015 */
[----:B------:R-:W-:-:S07]  /*11a0*/  IMAD.MOV.U32 R5, RZ, RZ, R17 ;  /* 0x000000ffff057224 */ /* 0x000fce00078e0011 */
[----:B------:R-:W-:Y:S05]  /*11b0*/  CALL.REL.NOINC `($__internal_1_$__cuda_sm20_dsqrt_rn_f64_mediumpath_v1) ;  /* 0x0000007c003c7944 */ /* 0x000fea0003c00000 */
[----:B------:R-:W-:Y:S02]  /*11c0*/  IMAD.MOV.U32 R14, RZ, RZ, R48 ;  /* 0x000000ffff0e7224 */ /* 0x000fe400078e0030 */
[----:B------:R-:W-:-:S07]  /*11d0*/  IMAD.MOV.U32 R15, RZ, RZ, R49 ;  /* 0x000000ffff0f7224 */ /* 0x000fce00078e0031 */
.L_x_16:
[----:B------:R-:W-:Y:S05]  /*11e0*/  BSYNC.RECONVERGENT B2 ;  /* 0x0000000000027941 */ /* 0x000fea0003800200 */
.L_x_15:
[----:B------:R-:W-:Y:S01]  /*11f0*/  @!P0 CS2R R6, SRZ ;  /* 0x0000000000068805 */ /* 0x000fe2000001ff00 */
[----:B------:R-:W-:Y:S06]  /*1200*/  @!P0 BRA `(.L_x_17) ;  /* 0x0000000000248947 */ /* 0x000fec0003800000 */
[----:B------:R-:W-:Y:S01]  /*1210*/  DADD R6, -RZ, |R12| ;  /* 0x00000000ff067229 */ /* 0x000fe2000000050c */
[----:B------:R-:W-:Y:S01]  /*1220*/  BSSY.RECONVERGENT B1, `(.L_x_18) ;  /* 0x0000005000017945 */ /* 0x000fe20003800200 */
[----:B------:R-:W-:Y:S02]  /*1230*/  ISETP.GE.AND P0, PT, R11, RZ, PT ;  /* 0x000000ff0b00720c */ /* 0x000fe40003f06270 */
[----:B------:R-:W-:Y:S02]  /*1240*/  MOV R5, 0x3fd00000 ;  /* 0x3fd0000000057802 */ /* 0x000fe40000000f00 */
[----:B------:R-:W-:-:S09]  /*1250*/  MOV R4, 0x1270 ;  /* 0x0000127000047802 */ /* 0x000fd20000000f00 */
[----:B------:R-:W-:Y:S05]  /*1260*/  CALL.REL.NOINC `($_Z1fPdS_dS_S_S_S_S_S_d$__internal_accurate_pow) ;  /* 0x0000007c00b07944 */ /* 0x000fea0003c00000 */
[----:B------:R-:W-:Y:S05]  /*1270*/  BSYNC.RECONVERGENT B1 ;  /* 0x0000000000017941 */ /* 0x000fea0003800200 */
.L_x_18:
[----:B------:R-:W-:Y:S02]  /*1280*/  FSEL R6, R6, RZ, P0 ;  /* 0x000000ff06067208 */ /* 0x000fe40000000000 */
[----:B------:R-:W-:-:S07]  /*1290*/  FSEL R7, R5, -QNAN , P0 ;  /* 0xfff8000005077808 */ /* 0x000fce0000000000 */
.L_x_17:
[C---:B------:R-:W-:Y:S01]  /*12a0*/  DADD R4, |R12|.reuse, 0.25 ;  /* 0x3fd000000c047429 */ /* 0x040fe20000000200 */
[----:B------:R-:W-:Y:S01]  /*12b0*/  UMOV UR28, 0x9999999a ;  /* 0x9999999a001c7882 */ /* 0x000fe20000000000 */
[----:B------:R-:W-:Y:S01]  /*12c0*/  UMOV UR29, 0x3fc99999 ;  /* 0x3fc99999001d7882 */ /* 0x000fe20000000000 */
[----:B------:R-:W-:Y:S02]  /*12d0*/  DSETP.NEU.AND P1, PT, |R12|, 1, PT ;  /* 0x3ff000000c00742a */ /* 0x000fe40003f2d200 */
[----:B------:R-:W-:-:S05]  /*12e0*/  DMUL R14, R14, -UR28 ;  /* 0x8000001c0e0e7c28 */ /* 0x000fca0008000000 */
[----:B------:R-:W-:-:S04]  /*12f0*/  LOP3.LUT R4, R5, 0x7ff00000, RZ, 0xc0, !PT ;  /* 0x7ff0000005047812 */ /* 0x000fc800078ec0ff */
[----:B------:R-:W-:-:S13]  /*1300*/  ISETP.NE.AND P0, PT, R4, 0x7ff00000, PT ;  /* 0x7ff000000400780c */ /* 0x000fda0003f05270 */
[----:B------:R-:W-:Y:S05]  /*1310*/  @P0 BRA `(.L_x_19) ;  /* 0x0000000000180947 */ /* 0x000fea0003800000 */
[----:B------:R-:W-:-:S14]  /*1320*/  DSETP.NAN.AND P0, PT, R12, R12, PT ;  /* 0x0000000c0c00722a */ /* 0x000fdc0003f08000 */
[----:B------:R-:W-:Y:S01]  /*1330*/  @P0 DADD R6, |R12|, 0.25 ;  /* 0x3fd000000c060429 */ /* 0x000fe20000000200 */
[----:B------:R-:W-:Y:S10]  /*1340*/  @P0 BRA `(.L_x_19) ;  /* 0x00000000000c0947 */ /* 0x000ff40003800000 */
[----:B------:R-:W-:-:S14]  /*1350*/  DSETP.NEU.AND P0, PT, |R12|, +INF , PT ;  /* 0x7ff000000c00742a */ /* 0x000fdc0003f0d200 */
[----:B------:R-:W-:Y:S02]  /*1360*/  @!P0 IMAD.MOV.U32 R6, RZ, RZ, 0x0 ;  /* 0x00000000ff068424 */ /* 0x000fe400078e00ff */
[----:B------:R-:W-:-:S07]  /*1370*/  @!P0 IMAD.MOV.U32 R7, RZ, RZ, 0x7ff00000 ;  /* 0x7ff00000ff078424 */ /* 0x000fce00078e00ff */
.L_x_19:
[----:B------:R-:W-:Y:S02]  /*1380*/  FSEL R4, R6, RZ, P1 ;  /* 0x000000ff06047208 */ /* 0x000fe40000800000 */
[----:B------:R-:W-:-:S06]  /*1390*/  FSEL R5, R7, 1.875, P1 ;  /* 0x3ff0000007057808 */ /* 0x000fcc0000800000 */
[----:B------:R-:W-:-:S08]  /*13a0*/  DMUL R14, R14, R4 ;  /* 0x000000040e0e7228 */ /* 0x000fd00000000000 */
[----:B------:R-:W-:-:S08]  /*13b0*/  DFMA R2, R14, UR14, R2 ;  /* 0x0000000e0e027c2b */ /* 0x000fd00008000002 */
[----:B------:R-:W-:-:S06]  /*13c0*/  DSETP.GT.AND P0, PT, R2, RZ, PT ;  /* 0x000000ff0200722a */ /* 0x000fcc0003f04000 */
[----:B------:R-:W-:Y:S02]  /*13d0*/  FSEL R28, R2, RZ, !P0 ;  /* 0x000000ff021c7208 */ /* 0x000fe40004000000 */
[----:B------:R-:W-:-:S07]  /*13e0*/  FSEL R29, R3, RZ, !P0 ;  /* 0x000000ff031d7208 */ /* 0x000fce0004000000 */
.L_x_10:
        /* <DEDUP_REMOVED lines=16> */
.L_x_22:
[----:B------:R-:W-:Y:S02]  /*14f0*/  FSEL R12, R6, RZ, P0 ;  /* 0x000000ff060c7208 */ /* 0x000fe40000000000 */
[----:B------:R-:W-:-:S07]  /*1500*/  FSEL R13, R5, -QNAN , P0 ;  /* 0xfff80000050d7808 */ /* 0x000fce0000000000 */
.L_x_21:
        /* <DEDUP_REMOVED lines=33> */
.L_x_23:
        /* <DEDUP_REMOVED lines=8> */
[----:B------:R-:W-:Y:S01]  /*17a0*/  BSSY.RECONVERGENT B2, `(.L_x_24) ;  /* 0x0000022000027945 */ /* 0x000fe20003800200 */
        /* <DEDUP_REMOVED lines=10> */
[----:B------:R-:W-:Y:S01]  /*1850*/  ISETP.GE.U32.AND P1, PT, R4, 0x7ca00000, PT ;  /* 0x7ca000000400780c */ /* 0x000fe20003f26070 */
[----:B0-----:R-:W-:-:S08]  /*1860*/  DMUL R6, R4, R4 ;  /* 0x0000000404067228 */ /* 0x001fd00000000000 */
[----:B------:R-:W-:-:S08]  /*1870*/  DFMA R6, R16, -R6, 1 ;  /* 0x3ff000001006742b */ /* 0x000fd00000000806 */
[----:B------:R-:W-:Y:S02]  /*1880*/  DFMA R8, R6, R8, 0.5 ;  /* 0x3fe000000608742b */ /* 0x000fe40000000008 */
[----:B------:R-:W-:-:S08]  /*1890*/  DMUL R6, R4, R6 ;  /* 0x0000000604067228 */ /* 0x000fd00000000000 */
[----:B------:R-:W-:Y:S01]  /*18a0*/  DFMA R38, R8, R6, R4 ;  /* 0x000000060826722b */ /* 0x000fe20000000004 */
[----:B------:R-:W-:Y:S02]  /*18b0*/  FSEL R6, R12, RZ, P0 ;  /* 0x000000ff0c067208 */ /* 0x000fe40000000000 */
[----:B------:R-:W-:Y:S01]  /*18c0*/  FSEL R7, R13, 1.875, P0 ;  /* 0x3ff000000d077808 */ /* 0x000fe20000000000 */
[----:B------:R-:W-:-:S04]  /*18d0*/  DSETP.NEU.AND P0, PT, R2, RZ, PT ;  /* 0x000000ff0200722a */ /* 0x000fc80003f0d000 */
[----:B------:R-:W-:Y:S02]  /*18e0*/  DMUL R8, R16, R38 ;  /* 0x0000002610087228 */ /* 0x000fe40000000000 */
[----:B------:R-:W-:Y:S01]  /*18f0*/  VIADD R15, R39, 0xfff00000 ;  /* 0xfff00000270f7836 */ /* 0x000fe20000000000 */
[----:B------:R-:W-:Y:S01]  /*1900*/  DMUL R26, R26, R6 ;  /* 0x000000061a1a7228 */ /* 0x000fe20000000000 */
        /* <DEDUP_REMOVED lines=11> */
.L_x_25:
[----:B------:R-:W-:Y:S05]  /*19c0*/  BSYNC.RECONVERGENT B2 ;  /* 0x0000000000027941 */ /* 0x000fea0003800200 */
.L_x_24:
        /* <DEDUP_REMOVED lines=9> */
.L_x_27:
[----:B------:R-:W-:Y:S02]  /*1a60*/  FSEL R6, R6, RZ, P0 ;  /* 0x000000ff06067208 */ /* 0x000fe40000000000 */
[----:B------:R-:W-:-:S07]  /*1a70*/  FSEL R7, R5, -QNAN , P0 ;  /* 0xfff8000005077808 */ /* 0x000fce0000000000 */
.L_x_26:
[C---:B------:R-:W-:Y:S01]  /*1a80*/  DADD R4, |R2|.reuse, 0.25 ;  /* 0x3fd0000002047429 */ /* 0x040fe20000000200 */
[----:B------:R-:W-:Y:S01]  /*1a90*/  UMOV UR28, 0x9999999a ;  /* 0x9999999a001c7882 */ /* 0x000fe20000000000 */
[C---:B------:R-:W-:Y:S01]  /*1aa0*/  DSETP.NEU.AND P0, PT, |R2|.reuse, +INF , PT ;  /* 0x7ff000000200742a */ /* 0x040fe20003f0d200 */
[----:B------:R-:W-:Y:S01]  /*1ab0*/  UMOV UR29, 0x3fc99999 ;  /* 0x3fc99999001d7882 */ /* 0x000fe20000000000 */
[----:B------:R-:W-:Y:S01]  /*1ac0*/  DSETP.NEU.AND P1, PT, |R2|, 1, PT ;  /* 0x3ff000000200742a */ /* 0x000fe20003f2d200 */
[----:B------:R-:W-:Y:S01]  /*1ad0*/  CS2R R28, SRZ ;  /* 0x00000000001c7805 */ /* 0x000fe2000001ff00 */
        /* <DEDUP_REMOVED lines=9> */
[----:B------:R-:W-:-:S14]  /*1b70*/  DSETP.GEU.AND P0, PT, R26, RZ, PT ;  /* 0x000000ff1a00722a */ /* 0x000fdc0003f0e000 */
[----:B------:R-:W-:-:S07]  /*1b80*/  @!P0 CS2R R26, SRZ ;  /* 0x00000000001a8805 */ /* 0x000fce000001ff00 */
.L_x_20:
        /* <DEDUP_REMOVED lines=21> */
.L_x_30:
[----:B------:R-:W-:Y:S02]  /*1ce0*/  FSEL R12, R6, RZ, P0 ;  /* 0x000000ff060c7208 */ /* 0x000fe40000000000 */
[----:B------:R-:W-:-:S07]  /*1cf0*/  FSEL R13, R5, -QNAN , P0 ;  /* 0xfff80000050d7808 */ /* 0x000fce0000000000 */
.L_x_29:
        /* <DEDUP_REMOVED lines=28> */
.L_x_31:
        /* <DEDUP_REMOVED lines=9> */
.L_x_32:
        /* <DEDUP_REMOVED lines=8> */
[----:B------:R-:W-:Y:S01]  /*1fd0*/  BSSY.RECONVERGENT B2, `(.L_x_33) ;  /* 0x0000022000027945 */ /* 0x000fe20003800200 */
        /* <DEDUP_REMOVED lines=20> */
[----:B------:R-:W-:Y:S01]  /*2120*/  IADD3 R15, PT, PT, R39, -0x100000, RZ ;  /* 0xfff00000270f7810 */ /* 0x000fe20007ffe0ff */
[----:B------:R-:W-:Y:S01]  /*2130*/  IMAD.MOV.U32 R14, RZ, RZ, R38 ;  /* 0x000000ffff0e7224 */ /* 0x000fe200078e0026 */
[----:B------:R-:W-:-:S04]  /*2140*/  DMUL R26, R26, R6 ;  /* 0x000000061a1a7228 */ /* 0x000fc80000000000 */
        /* <DEDUP_REMOVED lines=8> */
[----:B------:R-:W-:Y:S01]  /*21d0*/  MOV R12, R48 ;  /* 0x00000030000c7202 */ /* 0x000fe20000000f00 */
[----:B------:R-:W-:-:S07]  /*21e0*/  IMAD.MOV.U32 R13, RZ, RZ, R49 ;  /* 0x000000ffff0d7224 */ /* 0x000fce00078e0031 */
.L_x_34:
[----:B------:R-:W-:Y:S05]  /*21f0*/  BSYNC.RECONVERGENT B2 ;  /* 0x0000000000027941 */ /* 0x000fea0003800200 */
.L_x_33:
        /* <DEDUP_REMOVED lines=9> */
.L_x_36:
[----:B------:R-:W-:Y:S02]  /*2290*/  FSEL R6, R6, RZ, P0 ;  /* 0x000000ff06067208 */ /* 0x000fe40000000000 */
[----:B------:R-:W-:-:S07]  /*22a0*/  FSEL R7, R5, -QNAN , P0 ;  /* 0xfff8000005077808 */ /* 0x000fce0000000000 */
.L_x_35:
        /* <DEDUP_REMOVED lines=14> */
.L_x_37:
[----:B------:R-:W-:Y:S02]  /*2390*/  FSEL R2, R6, RZ, P1 ;  /* 0x000000ff06027208 */ /* 0x000fe40000800000 */
[----:B------:R-:W-:Y:S02]  /*23a0*/  CS2R R28, SRZ ;  /* 0x00000000001c7805 */ /* 0x000fe4000001ff00 */
[----:B------:R-:W-:-:S06]  /*23b0*/  FSEL R3, R7, 1.875, P1 ;  /* 0x3ff0000007037808 */ /* 0x000fcc0000800000 */
[----:B------:R-:W-:-:S08]  /*23c0*/  DMUL R12, R12, R2 ;  /* 0x000000020c0c7228 */ /* 0x000fd00000000000 */
[----:B------:R-:W-:-:S08]  /*23d0*/  DFMA R26, R12, UR16, R26 ;  /* 0x000000100c1a7c2b */ /* 0x000fd0000800001a */
[----:B------:R-:W-:-:S14]  /*23e0*/  DSETP.GT.AND P0, PT, R26, RZ, PT ;  /* 0x000000ff1a00722a */ /* 0x000fdc0003f04000 */
[----:B------:R-:W-:-:S07]  /*23f0*/  @P0 CS2R R26, SRZ ;  /* 0x00000000001a0805 */ /* 0x000fce000001ff00 */
.L_x_28:
        /* <DEDUP_REMOVED lines=16> */
.L_x_40:
[----:B------:R-:W-:Y:S02]  /*2500*/  FSEL R10, R6, RZ, P0 ;  /* 0x000000ff060a7208 */ /* 0x000fe40000000000 */
[----:B------:R-:W-:-:S07]  /*2510*/  FSEL R11, R5, -QNAN , P0 ;  /* 0xfff80000050b7808 */ /* 0x000fce0000000000 */
.L_x_39:
[----:B------:R-:W0:Y:S01]  /*2520*/  MUFU.RSQ64H R5, UR21 ;  /* 0x0000001500057d08 */ /* 0x000e220008001c00 */
[----:B------:R-:W-:Y:S01]  /*2530*/  UIADD3 UR5, UPT, UPT, UR21, -0x3500000, URZ ;  /* 0xfcb0000015057890 */ /* 0x000fe2000fffe0ff */
[----:B------:R-:W-:Y:S01]  /*2540*/  IMAD.U32 R8, RZ, RZ, UR20 ;  /* 0x00000014ff087e24 */ /* 0x000fe2000f8e00ff */
[----:B------:R-:W-:Y:S01]  /*2550*/  MOV R9, UR21 ;  /* 0x0000001500097c02 */ /* 0x000fe20008000f00 */
[----:B------:R-:W-:Y:S01]  /*2560*/  DSETP.NEU.AND P0, PT, |R18|, +INF , PT ;  /* 0x7ff000001200742a */ /* 0x000fe20003f0d200 */
[----:B------:R-:W-:Y:S02]  /*2570*/  UISETP.GE.U32.AND UP0, UPT, UR5, 0x7ca00000, UPT ;  /* 0x7ca000000500788c */ /* 0x000fe4000bf06070 */
[----:B------:R-:W-:-:S06]  /*2580*/  IMAD.U32 R4, RZ, RZ, UR5 ;  /* 0x00000005ff047e24 */ /* 0x000fcc000f8e00ff */
        /* <DEDUP_REMOVED lines=13> */
[----:B------:R-:W-:-:S07]  /*2660*/  IMAD.MOV.U32 R4, RZ, RZ, R38 ;  /* 0x000000ffff047224 */ /* 0x000fce00078e0026 */
[----:B------:R-:W-:-:S04]  /*2670*/  DFMA R48, R36, R4, R8 ;  /* 0x000000042430722b */ /* 0x000fc80000000008 */
[----:B------:R-:W-:Y:S01]  /*2680*/  @!P0 MOV R10, 0x0 ;  /* 0x00000000000a8802 */ /* 0x000fe20000000f00 */
        /* <DEDUP_REMOVED lines=10> */
.L_x_41:
[----:B------:R-:W-:Y:S02]  /*2730*/  IMAD.U32 R12, RZ, RZ, UR6 ;  /* 0x00000006ff0c7e24 */ /* 0x000fe4000f8e00ff */
        /* <DEDUP_REMOVED lines=16> */
[----:B------:R-:W-:Y:S01]  /*2840*/  IADD3 R4, PT, PT, R15, -0x3500000, RZ ;  /* 0xfcb000000f047810 */ /* 0x000fe20007ffe0ff */
[----:B------:R-:W-:-:S03]  /*2850*/  DMUL R24, R48, UR28 ;  /* 0x0000001c30187c28 */ /* 0x000fc60008000000 */
[----:B------:R-:W-:Y:S02]  /*2860*/  ISETP.GE.U32.AND P1, PT, R4, 0x7ca00000, PT ;  /* 0x7ca000000400780c */ /* 0x000fe40003f26070 */
        /* <DEDUP_REMOVED lines=15> */
[----:B------:R-:W-:Y:S01]  /*2960*/  MOV R6, R14 ;  /* 0x0000000e00067202 */ /* 0x000fe20000000f00 */
[----:B------:R-:W-:Y:S01]  /*2970*/  IMAD.MOV.U32 R7, RZ, RZ, R15 ;  /* 0x000000ffff077224 */ /* 0x000fe200078e000f */
[----:B------:R-:W-:Y:S01]  /*2980*/  MOV R40, 0x29b0 ;  /* 0x000029b000287802 */ /* 0x000fe20000000f00 */
[----:B------:R-:W-:-:S07]  /*2990*/  IMAD.MOV.U32 R5, RZ, RZ, R13 ;  /* 0x000000ffff057224 */ /* 0x000fce00078e000d */
[----:B------:R-:W-:Y:S05]  /*29a0*/  CALL.REL.NOINC `($__internal_1_$__cuda_sm20_dsqrt_rn_f64_mediumpath_v1) ;  /* 0x0000006400407944 */ /* 0x000fea0003c00000 */
[----:B------:R-:W-:Y:S02]  /*29b0*/  IMAD.MOV.U32 R10, RZ, RZ, R48 ;  /* 0x000000ffff0a7224 */ /* 0x000fe400078e0030 */
[----:B------:R-:W-:-:S07]  /*29c0*/  IMAD.MOV.U32 R11, RZ, RZ, R49 ;  /* 0x000000ffff0b7224 */ /* 0x000fce00078e0031 */
.L_x_43:
[----:B------:R-:W-:Y:S05]  /*29d0*/  BSYNC.RECONVERGENT B2 ;  /* 0x0000000000027941 */ /* 0x000fea0003800200 */
.L_x_42:
        /* <DEDUP_REMOVED lines=9> */
.L_x_45:
[----:B------:R-:W-:Y:S02]  /*2a70*/  FSEL R6, R6, RZ, P0 ;  /* 0x000000ff06067208 */ /* 0x000fe40000000000 */
[----:B------:R-:W-:-:S07]  /*2a80*/  FSEL R7, R5, -QNAN , P0 ;  /* 0xfff8000005077808 */ /* 0x000fce0000000000 */
.L_x_44:
[C---:B------:R-:W-:Y:S01]  /*2a90*/  DADD R2, |R18|.reuse, 0.25 ;  /* 0x3fd0000012027429 */ /* 0x040fe20000000200 */
[----:B------:R-:W-:Y:S01]  /*2aa0*/  UMOV UR28, 0x9999999a ;  /* 0x9999999a001c7882 */ /* 0x000fe20000000000 */
[C---:B------:R-:W-:Y:S01]  /*2ab0*/  DSETP.NEU.AND P0, PT, |R18|.reuse, +INF , PT ;  /* 0x7ff000001200742a */ /* 0x040fe20003f0d200 */
[----:B------:R-:W-:Y:S01]  /*2ac0*/  UMOV UR29, 0x3fc99999 ;  /* 0x3fc99999001d7882 */ /* 0x000fe20000000000 */
[----:B------:R-:W-:Y:S01]  /*2ad0*/  DSETP.NEU.AND P1, PT, |R18|, 1, PT ;  /* 0x3ff000001200742a */ /* 0x000fe20003f2d200 */
[----:B------:R-:W-:Y:S01]  /*2ae0*/  CS2R R26, SRZ ;  /* 0x00000000001a7805 */ /* 0x000fe2000001ff00 */
[----:B------:R-:W-:Y:S01]  /*2af0*/  DMUL R10, R10, -UR28 ;  /* 0x8000001c0a0a7c28 */ /* 0x000fe20008000000 */
[----:B------:R-:W-:-:S03]  /*2b00*/  CS2R R28, SRZ ;  /* 0x00000000001c7805 */ /* 0x000fc6000001ff00 */
        /* <DEDUP_REMOVED lines=10> */
.L_x_38:
[----:B------:R-:W-:Y:S01]  /*2bb0*/  IMAD.U32 R2, RZ, RZ, UR16 ;  /* 0x00000010ff027e24 */ /* 0x000fe2000f8e00ff */
[----:B------:R-:W-:Y:S01]  /*2bc0*/  MOV R4, UR14 ;  /* 0x0000000e00047c02 */ /* 0x000fe20008000f00 */
[----:B------:R-:W-:Y:S01]  /*2bd0*/  IMAD.U32 R3, RZ, RZ, UR17 ;  /* 0x00000011ff037e24 */ /* 0x000fe2000f8e00ff */
[----:B------:R-:W-:Y:S01]  /*2be0*/  MOV R8, 0x0 ;  /* 0x0000000000087802 */ /* 0x000fe20000000f00 */
[----:B------:R-:W-:Y:S02]  /*2bf0*/  IMAD.U32 R5, RZ, RZ, UR15 ;  /* 0x0000000fff057e24 */ /* 0x000fe4000f8e00ff */
[----:B------:R-:W-:Y:S02]  /*2c00*/  IMAD.U32 R6, RZ, RZ, UR18 ;  /* 0x00000012ff067e24 */ /* 0x000fe4000f8e00ff */
[----:B------:R-:W-:Y:S01]  /*2c10*/  DMUL R2, R2, UR16 ;  /* 0x0000001002027c28 */ /* 0x000fe20008000000 */
[----:B------:R-:W-:Y:S02]  /*2c20*/  IMAD.U32 R7, RZ, RZ, UR19 ;  /* 0x00000013ff077e24 */ /* 0x000fe4000f8e00ff */
[----:B------:R-:W-:-:S05]  /*2c30*/  IMAD.MOV.U32 R9, RZ, RZ, 0x3fd80000 ;  /* 0x3fd80000ff097424 */ /* 0x000fca00078e00ff */
[----:B------:R-:W-:-:S08]  /*2c40*/  DFMA R2, R4, UR14, R2 ;  /* 0x0000000e04027c2b */ /* 0x000fd00008000002 */
[----:B------:R-:W-:-:S06]  /*2c50*/  DFMA R6, R6, UR18, R2 ;  /* 0x0000001206067c2b */ /* 0x000fcc0008000002 */
[----:B------:R-:W0:Y:S04]  /*2c60*/  MUFU.RSQ64H R5, R7 ;  /* 0x0000000700057308 */ /* 0x000e280000001c00 */
[----:B------:R-:W-:-:S05]  /*2c70*/  VIADD R4, R7, 0xfcb00000 ;  /* 0xfcb0000007047836 */ /* 0x000fca0000000000 */
[----:B------:R-:W-:Y:S01]  /*2c80*/  ISETP.GE.U32.AND P0, PT, R4, 0x7ca00000, PT ;  /* 0x7ca000000400780c */ /* 0x000fe20003f06070 */
        /* <DEDUP_REMOVED lines=12> */
[----:B------:R-:W-:-:S07]  /*2d50*/  MOV R40, 0x2d70 ;  /* 0x00002d7000287802 */ /* 0x000fce0000000f00 */
[----:B------:R-:W-:Y:S05]  /*2d60*/  CALL.REL.NOINC `($__internal_1_$__cuda_sm20_dsqrt_rn_f64_mediumpath_v1) ;  /* 0x0000006000507944 */ /* 0x000fea0003c00000 */
[----:B------:R-:W-:Y:S01]  /*2d70*/  MOV R2, R48 ;  /* 0x0000003000027202 */ /* 0x000fe20000000f00 */
[----:B------:R-:W-:-:S07]  /*2d80*/  IMAD.MOV.U32 R3, RZ, RZ, R49 ;  /* 0x000000ffff037224 */ /* 0x000fce00078e0031 */
.L_x_46:
[----:B------:R-:W-:Y:S01]  /*2d90*/  UMOV UR28, 0xfeebc2a0 ;  /* 0xfeebc2a0001c7882 */ /* 0x000fe20000000000 */
[----:B------:R-:W-:Y:S01]  /*2da0*/  UMOV UR29, 0x39b4484b ;  /* 0x39b4484b001d7882 */ /* 0x000fe20000000000 */
[----:B------:R-:W-:Y:S01]  /*2db0*/  PLOP3.LUT P0, PT, PT, PT, PT, 0x8, 0x80 ;  /* 0x000000000080781c */ /* 0x000fe20003f0e170 */
[----:B------:R-:W-:-:S14]  /*2dc0*/  DSETP.GTU.AND P1, PT, R2, UR28, PT ;  /* 0x0000001c02007e2a */ /* 0x000fdc000bf2c000 */
[----:B------:R-:W-:Y:S05]  /*2dd0*/  @!P1 BRA `(.L_x_47) ;  /* 0x0000002c00e49947 */ /* 0x000fea0003800000 */
[----:B------:R-:W-:Y:S01]  /*2de0*/  DMUL R4, R28, R28 ;  /* 0x0000001c1c047228 */ /* 0x000fe20000000000 */
[----:B------:R-:W-:Y:S01]  /*2df0*/  IMAD.MOV.U32 R8, RZ, RZ, 0x0 ;  /* 0x00000000ff087424 */ /* 0x000fe200078e00ff */
[----:B------:R-:W-:Y:S01]  /*2e00*/  BSSY.RECONVERGENT B2, `(.L_x_48) ;  /* 0x0000017000027945 */ /* 0x000fe20003800200 */
[----:B------:R-:W-:-:S05]  /*2e10*/  IMAD.MOV.U32 R9, RZ, RZ, 0x3fd80000 ;  /* 0x3fd80000ff097424 */ /* 0x000fca00078e00ff */
[----:B------:R-:W-:-:S08]  /*2e20*/  DFMA R4, R26, R26, R4 ;  /* 0x0000001a1a04722b */ /* 0x000fd00000000004 */
[----:B------:R-:W-:-:S06]  /*2e30*/  DFMA R12, R24, R24, R4 ;  /* 0x00000018180c722b */ /* 0x000fcc0000000004 */
        /* <DEDUP_REMOVED lines=9> */
[----:B------:R-:W-:Y:S01]  /*2ed0*/  IADD3 R11, PT, PT, R39, -0x100000, RZ ;  /* 0xfff00000270b7810 */ /* 0x000fe20007ffe0ff */
[----:B------:R-:W-:-:S05]  /*2ee0*/  IMAD.MOV.U32 R10, RZ, RZ, R38 ;  /* 0x000000ffff0a7224 */ /* 0x000fca00078e0026 */
        /* <DEDUP_REMOVED lines=8> */
.L_x_49:
[----:B------:R-:W-:Y:S05]  /*2f70*/  BSYNC.RECONVERGENT B2 ;  /* 0x0000000000027941 */ /* 0x000fea0003800200 */
.L_x_48:
[----:B------:R-:W0:Y:S01]  /*2f80*/  MUFU.RCP64H R5, R3 ;  /* 0x0000000300057308 */ /* 0x000e220000001800 */
[----:B------:R-:W-:Y:S01]  /*2f90*/  MOV R4, 0x1 ;  /* 0x0000000100047802 */ /* 0x000fe20000000f00 */
[----:B------:R-:W-:Y:S01]  /*2fa0*/  UMOV UR28, 0x9999999a ;  /* 0x9999999a001c7882 */ /* 0x000fe20000000000 */
[----:B------:R-:W-:Y:S01]  /*2fb0*/  UMOV UR29, 0x3fb99999 ;  /* 0x3fb99999001d7882 */ /* 0x000fe20000000000 */
[----:B------:R-:W-:Y:S01]  /*2fc0*/  BSSY.RECONVERGENT B2, `(.L_x_50) ;  /* 0x0000014000027945 */ /* 0x000fe20003800200 */
[----:B------:R-:W-:-:S08]  /*2fd0*/  DMUL R10, R48, UR28 ;  /* 0x0000001c300a7c28 */ /* 0x000fd00008000000 */
[----:B------:R-:W-:Y:S02]  /*2fe0*/  DMUL R40, R10, -UR14 ;  /* 0x8000000e0a287c28 */ /* 0x000fe40008000000 */
[----:B0-----:R-:W-:-:S08]  /*2ff0*/  DFMA R6, R4, -R2, 1 ;  /* 0x3ff000000406742b */ /* 0x001fd00000000802 */
[----:B------:R-:W-:Y:S01]  /*3000*/  FSETP.GEU.AND P2, PT, |R41|, 6.5827683646048100446e-37, PT ;  /* 0x036000002900780b */ /* 0x000fe20003f4e200 */
[----:B------:R-:W-:-:S08]  /*3010*/  DFMA R6, R6, R6, R6 ;  /* 0x000000060606722b */ /* 0x000fd00000000006 */
[----:B------:R-:W-:-:S08]  /*3020*/  DFMA R6, R4, R6, R4 ;  /* 0x000000060406722b */ /* 0x000fd00000000004 */
[----:B------:R-:W-:-:S08]  /*3030*/  DFMA R4, R6, -R2, 1 ;  /* 0x3ff000000604742b */ /* 0x000fd00000000802 */
[----:B------:R-:W-:-:S08]  /*3040*/  DFMA R4, R6, R4, R6 ;  /* 0x000000040604722b */ /* 0x000fd00000000006 */
[----:B------:R-:W-:-:S08]  /*3050*/  DMUL R6, R40, R4 ;  /* 0x0000000428067228 */ /* 0x000fd00000000000 */
[----:B------:R-:W-:-:S08]  /*3060*/  DFMA R8, R6, -R2, R40 ;  /* 0x800000020608722b */ /* 0x000fd00000000028 */
[----:B------:R-:W-:-:S10]  /*3070*/  DFMA R6, R4, R8, R6 ;  /* 0x000000080406722b */ /* 0x000fd40000000006 */
[----:B------:R-:W-:-:S05]  /*3080*/  FFMA R4, RZ, R3, R7 ;  /* 0x00000003ff047223 */ /* 0x000fca0000000007 */
[----:B------:R-:W-:-:S13]  /*3090*/  FSETP.GT.AND P1, PT, |R4|, 1.469367938527859385e-39, PT ;  /* 0x001000000400780b */ /* 0x000fda0003f24200 */
[----:B------:R-:W-:Y:S05]  /*30a0*/  @P1 BRA P2, `(.L_x_51) ;  /* 0x0000000000141947 */ /* 0x000fea0001000000 */
[----:B------:R-:W-:Y:S01]  /*30b0*/  IMAD.MOV.U32 R38, RZ, RZ, R2 ;  /* 0x000000ffff267224 */ /* 0x000fe200078e0002 */
[----:B------:R-:W-:Y:S01]  /*30c0*/  MOV R4, 0x30f0 ;  /* 0x000030f000047802 */ /* 0x000fe20000000f00 */
[----:B------:R-:W-:-:S07]  /*30d0*/  IMAD.MOV.U32 R39, RZ, RZ, R3 ;  /* 0x000000ffff277224 */ /* 0x000fce00078e0003 */
[----:B------:R-:W-:Y:S05]  /*30e0*/  CALL.REL.NOINC `($__internal_0_$__cuda_sm20_div_rn_f64_full) ;  /* 0x0000005400e87944 */ /* 0x000fea0003c00000 */
[----:B------:R-:W-:-:S07]  /*30f0*/  IMAD.MOV.U32 R7, RZ, RZ, R5 ;  /* 0x000000ffff077224 */ /* 0x000fce00078e0005 */
.L_x_51:
[----:B------:R-:W-:Y:S05]  /*3100*/  BSYNC.RECONVERGENT B2 ;  /* 0x0000000000027941 */ /* 0x000fea0003800200 */
.L_x_50:
[----:B------:R-:W0:Y:S01]  /*3110*/  MUFU.RCP64H R5, R3 ;  /* 0x0000000300057308 */ /* 0x000e220000001800 */
[----:B------:R-:W-:Y:S01]  /*3120*/  IMAD.MOV.U32 R4, RZ, RZ, 0x1 ;  /* 0x00000001ff047424 */ /* 0x000fe200078e00ff */
[----:B------:R-:W-:Y:S01]  /*3130*/  DMUL R40, R10, -UR16 ;  /* 0x800000100a287c28 */ /* 0x000fe20008000000 */
[----:B------:R-:W-:Y:S01]  /*3140*/  BSSY.RECONVERGENT B2, `(.L_x_52) ;  /* 0x0000015000027945 */ /* 0x000fe20003800200 */
[----:B------:R-:W-:Y:S01]  /*3150*/  MOV R34, R6 ;  /* 0x0000000600227202 */ /* 0x000fe20000000f00 */
[----:B------:R-:W-:-:S07]  /*3160*/  IMAD.MOV.U32 R35, RZ, RZ, R7 ;  /* 0x000000ffff237224 */ /* 0x000fce00078e0007 */
[----:B------:R-:W-:Y:S01]  /*3170*/  FSETP.GEU.AND P2, PT, |R41|, 6.5827683646048100446e-37, PT ;  /* 0x036000002900780b */ /* 0x000fe20003f4e200 */
[----:B0-----:R-:W-:-:S08]  /*3180*/  DFMA R8, R4, -R2, 1 ;  /* 0x3ff000000408742b */ /* 0x001fd00000000802 */
        /* <DEDUP_REMOVED lines=14> */
[----:B------:R-:W-:Y:S01]  /*3270*/  IMAD.MOV.U32 R32, RZ, RZ, R6 ;  /* 0x000000ffff207224 */ /* 0x000fe200078e0006 */
[----:B------:R-:W-:-:S07]  /*3280*/  MOV R33, R5 ;  /* 0x0000000500217202 */ /* 0x000fce0000000f00 */
.L_x_53:
[----:B------:R-:W-:Y:S05]  /*3290*/  BSYNC.RECONVERGENT B2 ;  /* 0x0000000000027941 */ /* 0x000fea0003800200 */
.L_x_52:
[----:B------:R-:W0:Y:S01]  /*32a0*/  MUFU.RCP64H R5, R3 ;  /* 0x0000000300057308 */ /* 0x000e220000001800 */
[----:B------:R-:W-:Y:S01]  /*32b0*/  IMAD.MOV.U32 R4, RZ, RZ, 0x1 ;  /* 0x00000001ff047424 */ /* 0x000fe200078e00ff */
[----:B------:R-:W-:Y:S01]  /*32c0*/  DMUL R40, R10, -UR18 ;  /* 0x800000120a287c28 */ /* 0x000fe20008000000 */
[----:B------:R-:W-:Y:S09]  /*32d0*/  BSSY.RECONVERGENT B2, `(.L_x_54) ;  /* 0x0000012000027945 */ /* 0x000ff20003800200 */
        /* <DEDUP_REMOVED lines=17> */
.L_x_55:
[----:B------:R-:W-:Y:S05]  /*33f0*/  BSYNC.RECONVERGENT B2 ;  /* 0x0000000000027941 */ /* 0x000fea0003800200 */
.L_x_54:
[----:B------:R-:W-:Y:S01]  /*3400*/  MOV R30, R6 ;  /* 0x00000006001e7202 */ /* 0x000fe20000000f00 */
[----:B------:R-:W-:Y:S01]  /*3410*/  IMAD.MOV.U32 R31, RZ, RZ, R7 ;  /* 0x000000ffff1f7224 */ /* 0x000fe200078e0007 */
[----:B------:R-:W-:Y:S06]  /*3420*/  BRA `(.L_x_47) ;  /* 0x0000002800507947 */ /* 0x000fec0003800000 */
.L_x_1:
[----:B------:R-:W-:Y:S02]  /*3430*/  ISETP.GT.U32.AND P1, PT, R0, 0x1ff, PT ;  /* 0x000001ff0000780c */ /* 0x000fe40003f24070 */
[----:B------:R-:W-:-:S11]  /*3440*/  PLOP3.LUT P0, PT, PT, PT, PT, 0x8, 0x80 ;  /* 0x000000000080781c */ /* 0x000fd60003f0e170 */
[----:B------:R-:W-:Y:S05]  /*3450*/  @P1 BRA `(.L_x_47) ;  /* 0x0000002800441947 */ /* 0x000fea0003800000 */
[----:B------:R-:W-:-:S13]  /*3460*/  ISETP.NE.AND P0, PT, R0, UR13, PT ;  /* 0x0000000d00007c0c */ /* 0x000fda000bf05270 */
[----:B------:R-:W-:Y:S05]  /*3470*/  @P0 BRA `(.L_x_56) ;  /* 0x00000000003c0947 */ /* 0x000fea0003800000 */
[----:B------:R-:W0:Y:S01]  /*3480*/  S2R R5, SR_CgaCtaId ;  /* 0x0000000000057919 */ /* 0x000e220000008800 */
[----:B------:R-:W-:Y:S02]  /*3490*/  MOV R2, 0x400 ;  /* 0x0000040000027802 */ /* 0x000fe40000000f00 */
[----:B------:R-:W-:-:S03]  /*34a0*/  PLOP3.LUT P0, PT, PT, PT, PT, 0x80, 0x8 ;  /* 0x000000000008781c */ /* 0x000fc60003f0f070 */
[----:B------:R-:W-:Y:S01]  /*34b0*/  VIADD R4, R2, 0x3000 ;  /* 0x0000300002047836 */ /* 0x000fe20000000000 */
[----:B0-----:R-:W-:-:S04]  /*34c0*/  LEA R3, R5, R2, 0x18 ;  /* 0x0000000205037211 */ /* 0x001fc800078ec0ff */
[----:B------:R-:W-:Y:S01]  /*34d0*/  LEA R5, R5, R4, 0x18 ;  /* 0x0000000405057211 */ /* 0x000fe200078ec0ff */
[----:B------:R-:W-:-:S04]  /*34e0*/  IMAD R3, R0, 0x18, R3 ;  /* 0x0000001800037824 */ /* 0x000fc800078e0203 */
[----:B------:R-:W-:Y:S01]  /*34f0*/  IMAD R5, R0, 0x18, R5 ;  /* 0x0000001800057824 */ /* 0x000fe200078e0205 */
[----:B------:R0:W-:Y:S04]  /*3500*/  STS.64 [R3], RZ ;  /* 0x000000ff03007388 */ /* 0x0001e80000000a00 */
[----:B------:R0:W-:Y:S04]  /*3510*/  STS.64 [R3+0x8], RZ ;  /* 0x000008ff03007388 */ /* 0x0001e80000000a00 */
[----:B------:R0:W-:Y:S04]  /*3520*/  STS.64 [R3+0x10], RZ ;  /* 0x000010ff03007388 */ /* 0x0001e80000000a00 */
[----:B------:R0:W-:Y:S04]  /*3530*/  STS.64 [R5], RZ ;  /* 0x000000ff05007388 */ /* 0x0001e80000000a00 */
[----:B------:R0:W-:Y:S04]  /*3540*/  STS.64 [R5+0x8], RZ ;  /* 0x000008ff05007388 */ /* 0x0001e80000000a00 */
[----:B------:R0:W-:Y:S01]  /*3550*/  STS.64 [R5+0x10], RZ ;  /* 0x000010ff05007388 */ /* 0x0001e20000000a00 */
[----:B------:R-:W-:Y:S05]  /*3560*/  BRA `(.L_x_47) ;  /* 0x0000002800007947 */ /* 0x000fea0003800000 */
.L_x_56:
[----:B------:R-:W-:Y:S02]  /*3570*/  IMAD.U32 R8, RZ, RZ, UR22 ;  /* 0x00000016ff087e24 */ /* 0x000fe4000f8e00ff */
[----:B------:R-:W-:Y:S02]  /*3580*/  IMAD.U32 R9, RZ, RZ, UR23 ;  /* 0x00000017ff097e24 */ /* 0x000fe4000f8e00ff */
[----:B------:R-:W-:-:S04]  /*3590*/  IMAD R3, R0, 0x3, RZ ;  /* 0x0000000300037824 */ /* 0x000fc800078e02ff */
[----:B------:R-:W-:-:S05]  /*35a0*/  IMAD.WIDE.U32 R8, R3, 0x8, R8 ;  /* 0x0000000803087825 */ /* 0x000fca00078e0008 */
[----:B------:R-:W2:Y:S04]  /*35b0*/  LDG.E.64 R10, desc[UR8][R8.64+0x8] ;  /* 0x00000808080a7981 */ /* 0x000ea8000c1e1b00 */
[----:B------:R-:W3:Y:S04]  /*35c0*/  LDG.E.64 R4, desc[UR8][R8.64] ;  /* 0x0000000808047981 */ /* 0x000ee8000c1e1b00 */
[----:B------:R-:W4:Y:S04]  /*35d0*/  LDG.E.64 R14, desc[UR8][R8.64+0x10] ;  /* 0x00001008080e7981 */ /* 0x000f28000c1e1b00 */
[----:B------:R-:W5:Y:S04]  /*35e0*/  LDG.E.64 R12, desc[UR8][R8.64+0x3000] ;  /* 0x00300008080c7981 */ /* 0x000f68000c1e1b00 */
[----:B------:R-:W5:Y:S04]  /*35f0*/  LDG.E.64 R2, desc[UR8][R8.64+0x3008] ;  /* 0x0030080808027981 */ /* 0x000f68000c1e1b00 */
[----:B------:R0:W5:Y:S01]  /*3600*/  LDG.E.64 R6, desc[UR8][R8.64+0x3010] ;  /* 0x0030100808067981 */ /* 0x000162000c1e1b00 */
[----:B------:R-:W-:Y:S01]  /*3610*/  BSSY.RECONVERGENT B2, `(.L_x_57) ;  /* 0x0000022000027945 */ /* 0x000fe20003800200 */
[----:B0-----:R-:W-:-:S02]  /*3620*/  IMAD.MOV.U32 R8, RZ, RZ, 0x0 ;  /* 0x00000000ff087424 */ /* 0x001fc400078e00ff */
[----:B------:R-:W-:Y:S01]  /*3630*/  IMAD.MOV.U32 R9, RZ, RZ, 0x3fd80000 ;  /* 0x3fd80000ff097424 */ /* 0x000fe200078e00ff */
[----:B--2---:R-:W-:Y:S02]  /*3640*/  DFMA R22, R10, UR26, -R22 ;  /* 0x0000001a0a167c2b */ /* 0x004fe40008000816 */
[----:B---3--:R-:W-:-:S06]  /*3650*/  DFMA R20, R4, UR26, -R20 ;  /* 0x0000001a04147c2b */ /* 0x008fcc0008000814 */
[----:B------:R-:W-:Y:S02]  /*3660*/  DMUL R4, R22, R22 ;  /* 0x0000001616047228 */ /* 0x000fe40000000000 */
[----:B----4-:R-:W-:Y:S02]  /*3670*/  DFMA R18, R14, UR26, -R18 ;  /* 0x0000001a0e127c2b */ /* 0x010fe40008000812 */
[----:B-----5:R-:W-:-:S04]  /*3680*/  DMUL R12, R12, UR24 ;  /* 0x000000180c0c7c28 */ /* 0x020fc80008000000 */
[----:B------:R-:W-:Y:S02]  /*3690*/  DFMA R4, R20, R20, R4 ;  /* 0x000000141404722b */ /* 0x000fe40000000004 */
[----:B------:R-:W-:Y:S02]  /*36a0*/  DMUL R2, R2, UR24 ;  /* 0x0000001802027c28 */ /* 0x000fe40008000000 */
[----:B------:R-:W-:Y:S02]  /*36b0*/  DMUL R6, R6, UR24 ;  /* 0x0000001806067c28 */ /* 0x000fe40008000000 */
[----:B------:R-:W-:Y:S02]  /*36c0*/  DMUL R16, R12, UR26 ;  /* 0x0000001a0c107c28 */ /* 0x000fe40008000000 */
[----:B------:R-:W-:-:S04]  /*36d0*/  DFMA R10, R18, R18, R4 ;  /* 0x00000012120a722b */ /* 0x000fc80000000004 */
[----:B------:R-:W-:Y:S02]  /*36e0*/  DMUL R12, R6, UR26 ;  /* 0x0000001a060c7c28 */ /* 0x000fe40008000000 */
[----:B------:R-:W0:Y:S04]  /*36f0*/  MUFU.RSQ64H R5, R11 ;  /* 0x0000000b00057308 */ /* 0x000e280000001c00 */
[----:B------:R-:W-:-:S04]  /*3700*/  IADD3 R4, PT, PT, R11, -0x3500000, RZ ;  /* 0xfcb000000b047810 */ /* 0x000fc80007ffe0ff */
[----:B------:R-:W-:Y:S02]  /*3710*/  ISETP.GE.U32.AND P0, PT, R4, 0x7ca00000, PT ;  /* 0x7ca000000400780c */ /* 0x000fe40003f06070 */
[----:B0-----:R-:W-:-:S08]  /*3720*/  DMUL R14, R4, R4 ;  /* 0x00000004040e7228 */ /* 0x001fd00000000000 */
[----:B------:R-:W-:-:S08]  /*3730*/  DFMA R14, R10, -R14, 1 ;  /* 0x3ff000000a0e742b */ /* 0x000fd0000000080e */
[----:B------:R-:W-:Y:S02]  /*3740*/  DFMA R8, R14, R8, 0.5 ;  /* 0x3fe000000e08742b */ /* 0x000fe40000000008 */
[----:B------:R-:W-:-:S08]  /*3750*/  DMUL R14, R4, R14 ;  /* 0x0000000e040e7228 */ /* 0x000fd00000000000 */
[----:B------:R-:W-:Y:S02]  /*3760*/  DFMA R38, R8, R14, R4 ;  /* 0x0000000e0826722b */ /* 0x000fe40000000004 */
[----:B------:R-:W-:-:S06]  /*3770*/  DMUL R14, R2, UR26 ;  /* 0x0000001a020e7c28 */ /* 0x000fcc0008000000 */
[----:B------:R-:W-:Y:S02]  /*3780*/  DMUL R8, R10, R38 ;  /* 0x000000260a087228 */ /* 0x000fe40000000000 */
[----:B------:R-:W-:Y:S02]  /*3790*/  VIADD R41, R39, 0xfff00000 ;  /* 0xfff0000027297836 */ /* 0x000fe40000000000 */
        /* <DEDUP_REMOVED lines=9> */
.L_x_58:
[----:B------:R-:W-:Y:S05]  /*3830*/  BSYNC.RECONVERGENT B2 ;  /* 0x0000000000027941 */ /* 0x000fea0003800200 */
.L_x_57:
[----:B------:R-:W0:Y:S02]  /*3840*/  LDC.64 R2, c[0x0][0x3a0] ;  /* 0x0000e800ff027b82 */ /* 0x000e240000000a00 */
[----:B0-----:R-:W-:-:S06]  /*3850*/  IMAD.WIDE.U32 R2, R0, 0x8, R2 ;  /* 0x0000000800027825 */ /* 0x001fcc00078e0002 */
[----:B------:R-:W2:Y:S02]  /*3860*/  LDG.E.64 R2, desc[UR8][R2.64] ;  /* 0x0000000802027981 */ /* 0x000ea4000c1e1b00 */
[----:B--2---:R-:W-:-:S08]  /*3870*/  DADD R38, R2, UR20 ;  /* 0x0000001402267e29 */ /* 0x004fd00008000000 */
[----:B------:R-:W-:-:S08]  /*3880*/  DADD R44, -R38, R48 ;  /* 0x00000000262c7229 */ /* 0x000fd00000000130 */
[----:B------:R-:W-:-:S14]  /*3890*/  DSETP.GEU.AND P0, PT, R44, RZ, PT ;  /* 0x000000ff2c00722a */ /* 0x000fdc0003f0e000 */
[----:B------:R-:W-:Y:S05]  /*38a0*/  @P0 BRA `(.L_x_59) ;  /* 0x0000002000f80947 */ /* 0x000fea0003800000 */
[----:B------:R-:W0:Y:S01]  /*38b0*/  MUFU.RCP64H R5, R39 ;  /* 0x0000002700057308 */ /* 0x000e220000001800 */
[----:B------:R-:W-:Y:S01]  /*38c0*/  IMAD.MOV.U32 R4, RZ, RZ, 0x1 ;  /* 0x00000001ff047424 */ /* 0x000fe200078e00ff */
[----:B------:R-:W-:Y:S01]  /*38d0*/  DMUL R40, R2, UR20 ;  /* 0x0000001402287c28 */ /* 0x000fe20008000000 */
[----:B------:R-:W-:Y:S01]  /*38e0*/  BSSY.RECONVERGENT B2, `(.L_x_60) ;  /* 0x0000018000027945 */ /* 0x000fe20003800200 */
[----:B------:R-:W-:Y:S02]  /*38f0*/  DADD R2, R14, -UR16 ;  /* 0x800000100e027e29 */ /* 0x000fe40008000000 */
[----:B------:R-:W-:-:S06]  /*3900*/  DADD R46, R12, -UR18 ;  /* 0x800000120c2e7e29 */ /* 0x000fcc0008000000 */
[----:B------:R-:W-:Y:S01]  /*3910*/  FSETP.GEU.AND P1, PT, |R41|, 6.5827683646048100446e-37, PT ;  /* 0x036000002900780b */ /* 0x000fe20003f2e200 */
[----:B0-----:R-:W-:-:S08]  /*3920*/  DFMA R6, -R38, R4, 1 ;  /* 0x3ff000002606742b */ /* 0x001fd00000000104 */
[----:B------:R-:W-:-:S08]  /*3930*/  DFMA R6, R6, R6, R6 ;  /* 0x000000060606722b */ /* 0x000fd00000000006 */
[----:B------:R-:W-:-:S08]  /*3940*/  DFMA R6, R4, R6, R4 ;  /* 0x000000060406722b */ /* 0x000fd00000000004 */
[----:B------:R-:W-:-:S08]  /*3950*/  DFMA R4, -R38, R6, 1 ;  /* 0x3ff000002604742b */ /* 0x000fd00000000106 */
[----:B------:R-:W-:Y:S02]  /*3960*/  DFMA R8, R6, R4, R6 ;  /* 0x000000040608722b */ /* 0x000fe40000000006 */
[----:B------:R-:W-:Y:S02]  /*3970*/  DMUL R6, R22, R2 ;  /* 0x0000000216067228 */ /* 0x000fe40000000000 */
[----:B------:R-:W-:-:S04]  /*3980*/  DADD R4, R16, -UR14 ;  /* 0x8000000e10047e29 */ /* 0x000fc80008000000 */
[----:B------:R-:W-:-:S04]  /*3990*/  DMUL R10, R40, R8 ;  /* 0x00000008280a7228 */ /* 0x000fc80000000000 */
[----:B------:R-:W-:-:S04]  /*39a0*/  DFMA R4, R20, R4, R6 ;  /* 0x000000041404722b */ /* 0x000fc80000000006 */
[----:B------:R-:W-:-:S04]  /*39b0*/  DFMA R36, -R38, R10, R40 ;  /* 0x0000000a2624722b */ /* 0x000fc80000000128 */
[----:B------:R-:W-:-:S04]  /*39c0*/  DFMA R46, R18, R46, R4 ;  /* 0x0000002e122e722b */ /* 0x000fc80000000004 */
[----:B------:R-:W-:Y:S02]  /*39d0*/  DFMA R2, R8, R36, R10 ;  /* 0x000000240802722b */ /* 0x000fe4000000000a */
[----:B------:R-:W-:-:S08]  /*39e0*/  DADD R10, R38, R44 ;  /* 0x00000000260a7229 */ /* 0x000fd0000000002c */
[----:B------:R-:W-:-:S05]  /*39f0*/  FFMA R6, RZ, R39, R3 ;  /* 0x00000027ff067223 */ /* 0x000fca0000000003 */
[----:B------:R-:W-:-:S13]  /*3a00*/  FSETP.GT.AND P0, PT, |R6|, 1.469367938527859385e-39, PT ;  /* 0x001000000600780b */ /* 0x000fda0003f04200 */
[----:B------:R-:W-:Y:S05]  /*3a10*/  @P0 BRA P1, `(.L_x_61) ;  /* 0x0000000000100947 */ /* 0x000fea0000800000 */
[----:B------:R-:W-:-:S07]  /*3a20*/  MOV R4, 0x3a40 ;  /* 0x00003a4000047802 */ /* 0x000fce0000000f00 */
[----:B------:R-:W-:Y:S05]  /*3a30*/  CALL.REL.NOINC `($__internal_0_$__cuda_sm20_div_rn_f64_full) ;  /* 0x0000004c00947944 */ /* 0x000fea0003c00000 */
[----:B------:R-:W-:Y:S01]  /*3a40*/  IMAD.MOV.U32 R2, RZ, RZ, R6 ;  /* 0x000000ffff027224 */ /* 0x000fe200078e0006 */
[----:B------:R-:W-:-:S07]  /*3a50*/  MOV R3, R5 ;  /* 0x0000000500037202 */ /* 0x000fce0000000f00 */
.L_x_61:
[----:B------:R-:W-:Y:S05]  /*3a60*/  BSYNC.RECONVERGENT B2 ;  /* 0x0000000000027941 */ /* 0x000fea0003800200 */
.L_x_60:
[----:B------:R-:W-:Y:S01]  /*3a70*/  DADD R6, -RZ, |R44| ;  /* 0x00000000ff067229 */ /* 0x000fe2000000052c */
[----:B------:R-:W-:Y:S01]  /*3a80*/  BSSY.RECONVERGENT B1, `(.L_x_62) ;  /* 0x0000005000017945 */ /* 0x000fe20003800200 */
[----:B------:R-:W-:Y:S01]  /*3a90*/  IMAD.MOV.U32 R5, RZ, RZ, 0x3ff80000 ;  /* 0x3ff80000ff057424 */ /* 0x000fe200078e00ff */
[----:B------:R-:W-:-:S07]  /*3aa0*/  MOV R4, 0x3ad0 ;  /* 0x00003ad000047802 */ /* 0x000fce0000000f00 */
[----:B------:R-:W-:-:S13]  /*3ab0*/  ISETP.GE.AND P0, PT, R7, RZ, PT ;  /* 0x000000ff0700720c */ /* 0x000fda0003f06270 */
[----:B------:R-:W-:Y:S05]  /*3ac0*/  CALL.REL.NOINC `($_Z1fPdS_dS_S_S_S_S_S_d$__internal_accurate_pow) ;  /* 0x0000005400987944 */ /* 0x000fea0003c00000 */
[----:B------:R-:W-:Y:S05]  /*3ad0*/  BSYNC.RECONVERGENT B1 ;  /* 0x0000000000017941 */ /* 0x000fea0003800200 */
.L_x_62:
[----:B------:R-:W0:Y:S01]  /*3ae0*/  MUFU.RSQ64H R41, R3 ;  /* 0x0000000300297308 */ /* 0x000e220000001c00 */
[----:B------:R-:W-:Y:S01]  /*3af0*/  VIADD R40, R3, 0xfcb00000 ;  /* 0xfcb0000003287836 */ /* 0x000fe20000000000 */
[----:B------:R-:W-:Y:S01]  /*3b00*/  DSETP.NEU.AND P6, PT, |R44|, +INF , PT ;  /* 0x7ff000002c00742a */ /* 0x000fe20003fcd200 */
[----:B------:R-:W-:Y:S01]  /*3b10*/  IMAD.MOV.U32 R36, RZ, RZ, 0x0 ;  /* 0x00000000ff247424 */ /* 0x000fe200078e00ff */
[----:B------:R-:W-:Y:S01]  /*3b20*/  BSSY.RECONVERGENT B2, `(.L_x_63) ;  /* 0x000001c000027945 */ /* 0x000fe20003800200 */
[----:B------:R-:W-:Y:S01]  /*3b30*/  IMAD.MOV.U32 R37, RZ, RZ, 0x3fd80000 ;  /* 0x3fd80000ff257424 */ /* 0x000fe200078e00ff */
[----:B------:R-:W-:Y:S02]  /*3b40*/  ISETP.GE.U32.AND P2, PT, R40, 0x7ca00000, PT ;  /* 0x7ca000002800780c */ /* 0x000fe40003f46070 */
[----:B------:R-:W-:Y:S02]  /*3b50*/  FSEL R42, R6, RZ, P0 ;  /* 0x000000ff062a7208 */ /* 0x000fe40000000000 */
[----:B------:R-:W-:Y:S01]  /*3b60*/  FSEL R43, R5, -QNAN , P0 ;  /* 0xfff80000052b7808 */ /* 0x000fe20000000000 */
[----:B0-----:R-:W-:-:S08]  /*3b70*/  DMUL R8, R40, R40 ;  /* 0x0000002828087228 */ /* 0x001fd00000000000 */
[----:B------:R-:W-:-:S08]  /*3b80*/  DFMA R8, -R8, R2, 1 ;  /* 0x3ff000000808742b */ /* 0x000fd00000000102 */
[----:B------:R-:W-:Y:S02]  /*3b90*/  DFMA R36, R8, R36, 0.5 ;  /* 0x3fe000000824742b */ /* 0x000fe40000000024 */
[----:B------:R-:W-:-:S08]  /*3ba0*/  DMUL R8, R40, R8 ;  /* 0x0000000828087228 */ /* 0x000fd00000000000 */
[----:B------:R-:W-:Y:S02]  /*3bb0*/  DFMA R50, R36, R8, R40 ;  /* 0x000000082432722b */ /* 0x000fe40000000028 */
[----:B------:R-:W-:-:S06]  /*3bc0*/  DADD R36, |R44|, 1.5 ;  /* 0x3ff800002c247429 */ /* 0x000fcc0000000200 */
[----:B------:R-:W-:Y:S02]  /*3bd0*/  DMUL R8, R50, R2 ;  /* 0x0000000232087228 */ /* 0x000fe40000000000 */
[----:B------:R-:W-:Y:S01]  /*3be0*/  IADD3 R39, PT, PT, R51, -0x100000, RZ ;  /* 0xfff0000033277810 */ /* 0x000fe20007ffe0ff */
[----:B------:R-:W-:Y:S01]  /*3bf0*/  IMAD.MOV.U32 R38, RZ, RZ, R50 ;  /* 0x000000ffff267224 */ /* 0x000fe200078e0032 */
[----:B------:R-:W-:-:S04]  /*3c00*/  LOP3.LUT R36, R37, 0x7ff00000, RZ, 0xc0, !PT ;  /* 0x7ff0000025247812 */ /* 0x000fc800078ec0ff */
[----:B------:R-:W-:Y:S01]  /*3c10*/  ISETP.NE.OR P1, PT, R36, 0x7ff00000, P6 ;  /* 0x7ff000002400780c */ /* 0x000fe20003725670 */
[----:B------:R-:W-:-:S08]  /*3c20*/  DFMA R36, R8, -R8, R2 ;  /* 0x800000080824722b */ /* 0x000fd00000000002 */
[----:B------:R-:W-:-:S04]  /*3c30*/  DFMA R48, R36, R38, R8 ;  /* 0x000000262430722b */ /* 0x000fc80000000008 */
[----:B------:R-:W-:Y:S02]  /*3c40*/  @!P1 IMAD.MOV.U32 R42, RZ, RZ, 0x0 ;  /* 0x00000000ff2a9424 */ /* 0x000fe400078e00ff */
[----:B------:R-:W-:Y:S01]  /*3c50*/  @!P1 IMAD.MOV.U32 R43, RZ, RZ, 0x7ff00000 ;  /* 0x7ff00000ff2b9424 */ /* 0x000fe200078e00ff */
[----:B------:R-:W-:Y:S06]  /*3c60*/  @!P2 BRA `(.L_x_64) ;  /* 0x00000000001ca947 */ /* 0x000fec0003800000 */
[----:B------:R-:W-:Y:S01]  /*3c70*/  IMAD.MOV.U32 R4, RZ, RZ, R40 ;  /* 0x000000ffff047224 */ /* 0x000fe200078e0028 */
[----:B------:R-:W-:Y:S01]  /*3c80*/  MOV R6, R2 ;  /* 0x0000000200067202 */ /* 0x000fe20000000f00 */
[----:B------:R-:W-:Y:S01]  /*3c90*/  IMAD.MOV.U32 R38, RZ, RZ, R50 ;  /* 0x000000ffff267224 */ /* 0x000fe200078e0032 */
[----:B------:R-:W-:Y:S01]  /*3ca0*/  MOV R40, 0x3ce0 ;  /* 0x00003ce000287802 */ /* 0x000fe20000000f00 */
[----:B------:R-:W-:Y:S02]  /*3cb0*/  IMAD.MOV.U32 R7, RZ, RZ, R3 ;  /* 0x000000ffff077224 */ /* 0x000fe400078e0003 */
[----:B------:R-:W-:-:S07]  /*3cc0*/  IMAD.MOV.U32 R5, RZ, RZ, R39 ;  /* 0x000000ffff057224 */ /* 0x000fce00078e0027 */
[----:B------:R-:W-:Y:S05]  /*3cd0*/  CALL.REL.NOINC `($__internal_1_$__cuda_sm20_dsqrt_rn_f64_mediumpath_v1) ;  /* 0x0000005000747944 */ /* 0x000fea0003c00000 */
.L_x_64:
[----:B------:R-:W-:Y:S05]  /*3ce0*/  BSYNC.RECONVERGENT B2 ;  /* 0x0000000000027941 */ /* 0x000fea0003800200 */
.L_x_63:
[----:B------:R-:W0:Y:S01]  /*3cf0*/  MUFU.RCP64H R5, R11 ;  /* 0x0000000b00057308 */ /* 0x000e220000001800 */
[----:B------:R-:W-:Y:S01]  /*3d00*/  IMAD.MOV.U32 R4, RZ, RZ, 0x1 ;  /* 0x00000001ff047424 */ /* 0x000fe200078e00ff */
[----:B------:R-:W-:Y:S01]  /*3d10*/  UMOV UR28, 0x55555555 ;  /* 0x55555555001c7882 */ /* 0x000fe20000000000 */
[----:B------:R-:W-:Y:S01]  /*3d20*/  UMOV UR29, 0x3ff55555 ;  /* 0x3ff55555001d7882 */ /* 0x000fe20000000000 */
[----:B------:R-:W-:Y:S01]  /*3d30*/  DSETP.NEU.AND P2, PT, |R44|, 1, PT ;  /* 0x3ff000002c00742a */ /* 0x000fe20003f4d200 */
[----:B------:R-:W-:Y:S01]  /*3d40*/  BSSY.RECONVERGENT B2, `(.L_x_65) ;  /* 0x000001b000027945 */ /* 0x000fe20003800200 */
[----:B------:R-:W-:Y:S01]  /*3d50*/  DMUL R2, R48, -UR28 ;  /* 0x8000001c30027c28 */ /* 0x000fe20008000000 */
[----:B------:R-:W-:Y:S01]  /*3d60*/  UMOV UR28, 0x6d85a7f ;  /* 0x06d85a7f001c7882 */ /* 0x000fe20000000000 */
[----:B------:R-:W-:Y:S02]  /*3d70*/  UMOV UR29, 0x423818dd ;  /* 0x423818dd001d7882 */ /* 0x000fe40000000000 */
[----:B------:R-:W-:-:S02]  /*3d80*/  FSEL R50, R42, RZ, P2 ;  /* 0x000000ff2a327208 */ /* 0x000fc40001000000 */
[----:B------:R-:W-:Y:S02]  /*3d90*/  FSEL R51, R43, 1.875, P2 ;  /* 0x3ff000002b337808 */ /* 0x000fe40001000000 */
[----:B------:R-:W-:Y:S02]  /*3da0*/  DMUL R2, R2, UR28 ;  /* 0x0000001c02027c28 */ /* 0x000fe40008000000 */
[----:B0-----:R-:W-:-:S06]  /*3db0*/  DFMA R6, -R10, R4, 1 ;  /* 0x3ff000000a06742b */ /* 0x001fcc0000000104 */
[----:B------:R-:W-:Y:S02]  /*3dc0*/  DMUL R50, R2, R50 ;  /* 0x0000003202327228 */ /* 0x000fe40000000000 */
[----:B------:R-:W-:-:S06]  /*3dd0*/  DFMA R6, R6, R6, R6 ;  /* 0x000000060606722b */ /* 0x000fcc0000000006 */
[----:B------:R-:W-:Y:S02]  /*3de0*/  DMUL R40, R20, R50 ;  /* 0x0000003214287228 */ /* 0x000fe40000000000 */
[----:B------:R-:W-:-:S08]  /*3df0*/  DFMA R6, R4, R6, R4 ;  /* 0x000000060406722b */ /* 0x000fd00000000004 */
[----:B------:R-:W-:Y:S01]  /*3e00*/  FSETP.GEU.AND P3, PT, |R41|, 6.5827683646048100446e-37, PT ;  /* 0x036000002900780b */ /* 0x000fe20003f6e200 */
[----:B------:R-:W-:-:S08]  /*3e10*/  DFMA R2, -R10, R6, 1 ;  /* 0x3ff000000a02742b */ /* 0x000fd00000000106 */
[----:B------:R-:W-:-:S08]  /*3e20*/  DFMA R2, R6, R2, R6 ;  /* 0x000000020602722b */ /* 0x000fd00000000006 */
[----:B------:R-:W-:-:S08]  /*3e30*/  DMUL R4, R40, R2 ;  /* 0x0000000228047228 */ /* 0x000fd00000000000 */
[----:B------:R-:W-:-:S08]  /*3e40*/  DFMA R6, -R10, R4, R40 ;  /* 0x000000040a06722b */ /* 0x000fd00000000128 */
[----:B------:R-:W-:-:S10]  /*3e50*/  DFMA R2, R2, R6, R4 ;  /* 0x000000060202722b */ /* 0x000fd40000000004 */
[----:B------:R-:W-:-:S05]  /*3e60*/  FFMA R4, RZ, R11, R3 ;  /* 0x0000000bff047223 */ /* 0x000fca0000000003 */
[----:B------:R-:W-:-:S13]  /*3e70*/  FSETP.GT.AND P1, PT, |R4|, 1.469367938527859385e-39, PT ;  /* 0x001000000400780b */ /* 0x000fda0003f24200 */
[----:B------:R-:W-:Y:S05]  /*3e80*/  @P1 BRA P3, `(.L_x_66) ;  /* 0x0000000000181947 */ /* 0x000fea0001800000 */
[----:B------:R-:W-:Y:S01]  /*3e90*/  MOV R38, R10 ;  /* 0x0000000a00267202 */ /* 0x000fe20000000f00 */
[----:B------:R-:W-:Y:S01]  /*3ea0*/  IMAD.MOV.U32 R39, RZ, RZ, R11 ;  /* 0x000000ffff277224 */ /* 0x000fe200078e000b */
[----:B------:R-:W-:-:S07]  /*3eb0*/  MOV R4, 0x3ed0 ;  /* 0x00003ed000047802 */ /* 0x000fce0000000f00 */
[----:B------:R-:W-:Y:S05]  /*3ec0*/  CALL.REL.NOINC `($__internal_0_$__cuda_sm20_div_rn_f64_full) ;  /* 0x0000004800707944 */ /* 0x000fea0003c00000 */
[----:B------:R-:W-:Y:S02]  /*3ed0*/  IMAD.MOV.U32 R2, RZ, RZ, R6 ;  /* 0x000000ffff027224 */ /* 0x000fe400078e0006 */
[----:B------:R-:W-:-:S07]  /*3ee0*/  IMAD.MOV.U32 R3, RZ, RZ, R5 ;  /* 0x000000ffff037224 */ /* 0x000fce00078e0005 */
.L_x_66:
[----:B------:R-:W-:Y:S05]  /*3ef0*/  BSYNC.RECONVERGENT B2 ;  /* 0x0000000000027941 */ /* 0x000fea0003800200 */
.L_x_65:
[----:B------:R-:W0:Y:S01]  /*3f00*/  LDC.64 R6, c[0x0][0x3a8] ;  /* 0x0000ea00ff067b82 */ /* 0x000e220000000a00 */
[----:B------:R-:W-:Y:S01]  /*3f10*/  IMAD.U32 R40, RZ, RZ, UR6 ;  /* 0x00000006ff287e24 */ /* 0x000fe2000f8e00ff */
[----:B------:R-:W-:-:S05]  /*3f20*/  MOV R41, UR7 ;  /* 0x0000000700297c02 */ /* 0x000fca0008000f00 */
[----:B------:R-:W2:Y:S01]  /*3f30*/  LDG.E.64 R4, desc[UR8][R40.64] ;  /* 0x0000000828047981 */ /* 0x000ea2000c1e1b00 */
[----:B0-----:R-:W-:-:S06]  /*3f40*/  IMAD.WIDE.U32 R6, R0, 0x8, R6 ;  /* 0x0000000800067825 */ /* 0x001fcc00078e0006 */
[----:B------:R-:W2:Y:S01]  /*3f50*/  LDG.E.64 R6, desc[UR8][R6.64] ;  /* 0x0000000806067981 */ /* 0x000ea2000c1e1b00 */
[----:B------:R-:W-:Y:S01]  /*3f60*/  IMAD.MOV.U32 R8, RZ, RZ, 0x1 ;  /* 0x00000001ff087424 */ /* 0x000fe200078e00ff */
[----:B------:R-:W-:Y:S01]  /*3f70*/  UMOV UR28, 0x6d85a7f ;  /* 0x06d85a7f001c7882 */ /* 0x000fe20000000000 */
[----:B------:R-:W-:Y:S01]  /*3f80*/  UMOV UR29, 0x424818dd ;  /* 0x424818dd001d7882 */ /* 0x000fe20000000000 */
[----:B------:R-:W-:Y:S01]  /*3f90*/  BSSY.RECONVERGENT B2, `(.L_x_67) ;  /* 0x0000014000027945 */ /* 0x000fe20003800200 */
[----:B--2---:R-:W-:-:S06]  /*3fa0*/  DADD R38, R4, R6 ;  /* 0x0000000004267229 */ /* 0x004fcc0000000006 */
[----:B------:R-:W0:Y:S02]  /*3fb0*/  MUFU.RCP64H R9, R39 ;  /* 0x0000002700097308 */ /* 0x000e240000001800 */
[----:B0-----:R-:W-:-:S08]  /*3fc0*/  DFMA R36, -R38, R8, 1 ;  /* 0x3ff000002624742b */ /* 0x001fd00000000108 */
[----:B------:R-:W-:-:S08]  /*3fd0*/  DFMA R36, R36, R36, R36 ;  /* 0x000000242424722b */ /* 0x000fd00000000024 */
[----:B------:R-:W-:Y:S02]  /*3fe0*/  DFMA R36, R8, R36, R8 ;  /* 0x000000240824722b */ /* 0x000fe40000000008 */
[----:B------:R-:W-:-:S06]  /*3ff0*/  DMUL R4, R4, UR28 ;  /* 0x0000001c04047c28 */ /* 0x000fcc0008000000 */
[----:B------:R-:W-:Y:S02]  /*4000*/  DFMA R8, -R38, R36, 1 ;  /* 0x3ff000002608742b */ /* 0x000fe40000000124 */
[----:B------:R-:W-:-:S06]  /*4010*/  DMUL R40, R4, R6 ;  /* 0x0000000604287228 */ /* 0x000fcc0000000000 */
[----:B------:R-:W-:-:S08]  /*4020*/  DFMA R8, R36, R8, R36 ;  /* 0x000000082408722b */ /* 0x000fd00000000024 */
[----:B------:R-:W-:-:S08]  /*4030*/  DMUL R4, R40, R8 ;  /* 0x0000000828047228 */ /* 0x000fd00000000000 */
[----:B------:R-:W-:-:S08]  /*4040*/  DFMA R6, -R38, R4, R40 ;  /* 0x000000042606722b */ /* 0x000fd00000000128 */
[----:B------:R-:W-:Y:S01]  /*4050*/  DFMA R4, R8, R6, R4 ;  /* 0x000000060804722b */ /* 0x000fe20000000004 */
[----:B------:R-:W-:-:S09]  /*4060*/  FSETP.GEU.AND P3, PT, |R41|, 6.5827683646048100446e-37, PT ;  /* 0x036000002900780b */ /* 0x000fd20003f6e200 */
[----:B------:R-:W-:-:S05]  /*4070*/  FFMA R6, RZ, R39, R5 ;  /* 0x00000027ff067223 */ /* 0x000fca0000000005 */
[----:B------:R-:W-:-:S13]  /*4080*/  FSETP.GT.AND P1, PT, |R6|, 1.469367938527859385e-39, PT ;  /* 0x001000000600780b */ /* 0x000fda0003f24200 */
[----:B------:R-:W-:Y:S05]  /*4090*/  @P1 BRA P3, `(.L_x_68) ;  /* 0x00000000000c1947 */ /* 0x000fea0001800000 */
[----:B------:R-:W-:-:S07]  /*40a0*/  MOV R4, 0x40c0 ;  /* 0x000040c000047802 */ /* 0x000fce0000000f00 */
[----:B------:R-:W-:Y:S05]  /*40b0*/  CALL.REL.NOINC `($__internal_0_$__cuda_sm20_div_rn_f64_full) ;  /* 0x0000004400f47944 */ /* 0x000fea0003c00000 */
[----:B------:R-:W-:-:S07]  /*40c0*/  IMAD.MOV.U32 R4, RZ, RZ, R6 ;  /* 0x000000ffff047224 */ /* 0x000fce00078e0006 */
.L_x_68:
[----:B------:R-:W-:Y:S05]  /*40d0*/  BSYNC.RECONVERGENT B2 ;  /* 0x0000000000027941 */ /* 0x000fea0003800200 */
.L_x_67:
[----:B------:R-:W-:Y:S01]  /*40e0*/  DMUL R6, R4, R48 ;  /* 0x0000003004067228 */ /* 0x000fe20000000000 */
[----:B------:R-:W-:Y:S01]  /*40f0*/  IMAD.MOV.U32 R8, RZ, RZ, 0x0 ;  /* 0x00000000ff087424 */ /* 0x000fe200078e00ff */
[----:B------:R-:W-:Y:S01]  /*4100*/  MOV R9, 0x3fd80000 ;  /* 0x3fd8000000097802 */ /* 0x000fe20000000f00 */
[----:B------:R-:W-:Y:S03]  /*4110*/  BSSY.RECONVERGENT B2, `(.L_x_69) ;  /* 0x0000014000027945 */ /* 0x000fe60003800200 */
        /* <DEDUP_REMOVED lines=17> */
[----:B------:R-:W-:Y:S01]  /*4230*/  IMAD.MOV.U32 R58, RZ, RZ, R48 ;  /* 0x000000ffff3a7224 */ /* 0x000fe200078e0030 */
[----:B------:R-:W-:-:S07]  /*4240*/  MOV R59, R49 ;  /* 0x00000031003b7202 */ /* 0x000fce0000000f00 */
.L_x_70:
[----:B------:R-:W-:Y:S05]  /*4250*/  BSYNC.RECONVERGENT B2 ;  /* 0x0000000000027941 */ /* 0x000fea0003800200 */
.L_x_69:
[----:B------:R-:W-:Y:S01]  /*4260*/  DADD R6, -RZ, |R44| ;  /* 0x00000000ff067229 */ /* 0x000fe2000000052c */
[----:B------:R-:W-:Y:S01]  /*4270*/  BSSY.RECONVERGENT B1, `(.L_x_71) ;  /* 0x0000004000017945 */ /* 0x000fe20003800200 */
[----:B------:R-:W-:Y:S01]  /*4280*/  IMAD.MOV.U32 R5, RZ, RZ, 0x3fd00000 ;  /* 0x3fd00000ff057424 */ /* 0x000fe200078e00ff */
[----:B------:R-:W-:-:S08]  /*4290*/  MOV R4, 0x42b0 ;  /* 0x000042b000047802 */ /* 0x000fd00000000f00 */
[----:B------:R-:W-:Y:S05]  /*42a0*/  CALL.REL.NOINC `($_Z1fPdS_dS_S_S_S_S_S_d$__internal_accurate_pow) ;  /* 0x0000004c00a07944 */ /* 0x000fea0003c00000 */
[----:B------:R-:W-:Y:S05]  /*42b0*/  BSYNC.RECONVERGENT B1 ;  /* 0x0000000000017941 */ /* 0x000fea0003800200 */
.L_x_71:
[----:B------:R-:W0:Y:S01]  /*42c0*/  MUFU.RCP64H R9, R11 ;  /* 0x0000000b00097308 */ /* 0x000e220000001800 */
[----:B------:R-:W-:Y:S01]  /*42d0*/  IMAD.MOV.U32 R8, RZ, RZ, 0x1 ;  /* 0x00000001ff087424 */ /* 0x000fe200078e00ff */
[----:B------:R-:W-:Y:S01]  /*42e0*/  DADD R44, |R44|, 0.25 ;  /* 0x3fd000002c2c7429 */ /* 0x000fe20000000200 */
[----:B------:R-:W-:Y:S01]  /*42f0*/  FSEL R4, R6, RZ, P0 ;  /* 0x000000ff06047208 */ /* 0x000fe20000000000 */
[----:B------:R-:W-:Y:S01]  /*4300*/  UMOV UR28, 0x9999999a ;  /* 0x9999999a001c7882 */ /* 0x000fe20000000000 */
[----:B------:R-:W-:Y:S01]  /*4310*/  FSEL R5, R5, -QNAN , P0 ;  /* 0xfff8000005057808 */ /* 0x000fe20000000000 */
[----:B------:R-:W-:Y:S01]  /*4320*/  UMOV UR29, 0x3fc99999 ;  /* 0x3fc99999001d7882 */ /* 0x000fe20000000000 */
[----:B------:R-:W-:Y:S01]  /*4330*/  FSETP.GEU.AND P1, PT, |R47|, 6.5827683646048100446e-37, PT ;  /* 0x036000002f00780b */ /* 0x000fe20003f2e200 */
[----:B------:R-:W-:Y:S04]  /*4340*/  BSSY.RECONVERGENT B2, `(.L_x_72) ;  /* 0x000001b000027945 */ /* 0x000fe80003800200 */
[----:B------:R-:W-:-:S04]  /*4350*/  LOP3.LUT R44, R45, 0x7ff00000, RZ, 0xc0, !PT ;  /* 0x7ff000002d2c7812 */ /* 0x000fc800078ec0ff */
[----:B------:R-:W-:Y:S01]  /*4360*/  ISETP.NE.OR P6, PT, R44, 0x7ff00000, P6 ;  /* 0x7ff000002c00780c */ /* 0x000fe200037c5670 */
[----:B0-----:R-:W-:Y:S02]  /*4370*/  DFMA R36, -R10, R8, 1 ;  /* 0x3ff000000a24742b */ /* 0x001fe40000000108 */
[----:B------:R-:W-:-:S06]  /*4380*/  DMUL R44, R58, UR28 ;  /* 0x0000001c3a2c7c28 */ /* 0x000fcc0008000000 */
[----:B------:R-:W-:-:S04]  /*4390*/  DFMA R36, R36, R36, R36 ;  /* 0x000000242424722b */ /* 0x000fc80000000024 */
[----:B------:R-:W-:Y:S02]  /*43a0*/  @!P6 IMAD.MOV.U32 R4, RZ, RZ, 0x0 ;  /* 0x00000000ff04e424 */ /* 0x000fe400078e00ff */
[----:B------:R-:W-:Y:S02]  /*43b0*/  @!P6 IMAD.MOV.U32 R5, RZ, RZ, 0x7ff00000 ;  /* 0x7ff00000ff05e424 */ /* 0x000fe400078e00ff */
[----:B------:R-:W-:Y:S01]  /*43c0*/  DFMA R36, R8, R36, R8 ;  /* 0x000000240824722b */ /* 0x000fe20000000008 */
[----:B------:R-:W-:Y:S02]  /*43d0*/  FSEL R4, R4, RZ, P2 ;  /* 0x000000ff04047208 */ /* 0x000fe40001000000 */
[----:B------:R-:W-:-:S05]  /*43e0*/  FSEL R5, R5, 1.875, P2 ;  /* 0x3ff0000005057808 */ /* 0x000fca0001000000 */
[----:B------:R-:W-:Y:S02]  /*43f0*/  DFMA R8, -R10, R36, 1 ;  /* 0x3ff000000a08742b */ /* 0x000fe40000000124 */
[----:B------:R-:W-:-:S06]  /*4400*/  DMUL R44, R44, R4 ;  /* 0x000000042c2c7228 */ /* 0x000fcc0000000000 */
        /* <DEDUP_REMOVED lines=9> */
[----:B------:R-:W-:Y:S01]  /*44a0*/  MOV R4, 0x44e0 ;  /* 0x000044e000047802 */ /* 0x000fe20000000f00 */
[----:B------:R-:W-:Y:S02]  /*44b0*/  IMAD.MOV.U32 R38, RZ, RZ, R10 ;  /* 0x000000ffff267224 */ /* 0x000fe400078e000a */
[----:B------:R-:W-:-:S07]  /*44c0*/  IMAD.MOV.U32 R39, RZ, RZ, R11 ;  /* 0x000000ffff277224 */ /* 0x000fce00078e000b */
[----:B------:R-:W-:Y:S05]  /*44d0*/  CALL.REL.NOINC `($__internal_0_$__cuda_sm20_div_rn_f64_full) ;  /* 0x0000004000ec7944 */ /* 0x000fea0003c00000 */
[----:B------:R-:W-:-:S07]  /*44e0*/  IMAD.MOV.U32 R7, RZ, RZ, R5 ;  /* 0x000000ffff077224 */ /* 0x000fce00078e0005 */
.L_x_73:
[----:B------:R-:W-:Y:S05]  /*44f0*/  BSYNC.RECONVERGENT B2 ;  /* 0x0000000000027941 */ /* 0x000fea0003800200 */
.L_x_72:
[----:B------:R-:W0:Y:S01]  /*4500*/  MUFU.RCP64H R5, R11 ;  /* 0x0000000b00057308 */ /* 0x000e220000001800 */
[----:B------:R-:W-:Y:S01]  /*4510*/  MOV R4, 0x1 ;  /* 0x0000000100047802 */ /* 0x000fe20000000f00 */
[----:B------:R-:W-:Y:S01]  /*4520*/  DMUL R44, R44, R6 ;  /* 0x000000062c2c7228 */ /* 0x000fe20000000000 */
[----:B------:R-:W-:Y:S07]  /*4530*/  BSSY.RECONVERGENT B2, `(.L_x_74) ;  /* 0x0000013000027945 */ /* 0x000fee0003800200 */
[----:B------:R-:W-:-:S02]  /*4540*/  DMUL R40, R20, R44 ;  /* 0x0000002c14287228 */ /* 0x000fc40000000000 */
[----:B0-----:R-:W-:-:S08]  /*4550*/  DFMA R8, -R10, R4, 1 ;  /* 0x3ff000000a08742b */ /* 0x001fd00000000104 */
[----:B------:R-:W-:Y:S01]  /*4560*/  FSETP.GEU.AND P1, PT, |R41|, 6.5827683646048100446e-37, PT ;  /* 0x036000002900780b */ /* 0x000fe20003f2e200 */
[----:B------:R-:W-:-:S08]  /*4570*/  DFMA R8, R8, R8, R8 ;  /* 0x000000080808722b */ /* 0x000fd00000000008 */
[----:B------:R-:W-:-:S08]  /*4580*/  DFMA R8, R4, R8, R4 ;  /* 0x000000080408722b */ /* 0x000fd00000000004 */
        /* <DEDUP_REMOVED lines=13> */
.L_x_75:
[----:B------:R-:W-:Y:S05]  /*4660*/  BSYNC.RECONVERGENT B2 ;  /* 0x0000000000027941 */ /* 0x000fea0003800200 */
.L_x_74:
[----:B------:R-:W0:Y:S01]  /*4670*/  MUFU.RCP64H R7, R11 ;  /* 0x0000000b00077308 */ /* 0x000e220000001800 */
[----:B------:R-:W-:Y:S01]  /*4680*/  IMAD.MOV.U32 R6, RZ, RZ, 0x1 ;  /* 0x00000001ff067424 */ /* 0x000fe200078e00ff */
[----:B------:R-:W1:Y:S01]  /*4690*/  S2R R37, SR_CgaCtaId ;  /* 0x0000000000257919 */ /* 0x000e620000008800 */
[----:B------:R-:W-:Y:S01]  /*46a0*/  DADD R2, -R4, R2 ;  /* 0x0000000004027229 */ /* 0x000fe20000000102 */
[----:B------:R-:W-:Y:S01]  /*46b0*/  MOV R36, 0x400 ;  /* 0x0000040000247802 */ /* 0x000fe20000000f00 */
[----:B------:R-:W-:Y:S01]  /*46c0*/  DMUL R40, R22, R50 ;  /* 0x0000003216287228 */ /* 0x000fe20000000000 */
[----:B------:R-:W-:Y:S05]  /*46d0*/  BSSY.RECONVERGENT B2, `(.L_x_76) ;  /* 0x000001a000027945 */ /* 0x000fea0003800200 */
[----:B------:R-:W-:-:S04]  /*46e0*/  DMUL R4, R20, R2 ;  /* 0x0000000214047228 */ /* 0x000fc80000000000 */
[----:B------:R-:W-:Y:S01]  /*46f0*/  FSETP.GEU.AND P1, PT, |R41|, 6.5827683646048100446e-37, PT ;  /* 0x036000002900780b */ /* 0x000fe20003f2e200 */
[----:B0-----:R-:W-:-:S03]  /*4700*/  DFMA R8, -R10, R6, 1 ;  /* 0x3ff000000a08742b */ /* 0x001fc60000000106 */
[----:B------:R-:W-:-:S05]  /*4710*/  DSETP.GT.AND P0, PT, R4, RZ, PT ;  /* 0x000000ff0400722a */ /* 0x000fca0003f04000 */
[----:B------:R-:W-:Y:S01]  /*4720*/  DFMA R8, R8, R8, R8 ;  /* 0x000000080808722b */ /* 0x000fe20000000008 */
[----:B------:R-:W-:Y:S02]  /*4730*/  FSEL R46, R2, RZ, !P0 ;  /* 0x000000ff022e7208 */ /* 0x000fe40004000000 */
[----:B------:R-:W-:-:S05]  /*4740*/  FSEL R47, R3, RZ, !P0 ;  /* 0x000000ff032f7208 */ /* 0x000fca0004000000 */
[----:B------:R-:W-:Y:S01]  /*4750*/  DFMA R8, R6, R8, R6 ;  /* 0x000000080608722b */ /* 0x000fe20000000006 */
[----:B-1----:R-:W-:-:S05]  /*4760*/  LEA R37, R37, R36, 0x18 ;  /* 0x0000002425257211 */ /* 0x002fca00078ec0ff */
[----:B------:R-:W-:Y:S02]  /*4770*/  IMAD R53, R0, 0x18, R37 ;  /* 0x0000001800357824 */ /* 0x000fe400078e0225 */
[----:B------:R-:W-:-:S03]  /*4780*/  DFMA R6, -R10, R8, 1 ;  /* 0x3ff000000a06742b */ /* 0x000fc60000000108 */
[----:B------:R0:W-:Y:S05]  /*4790*/  STS.64 [R53], R46 ;  /* 0x0000002e35007388 */ /* 0x0001ea0000000a00 */
[----:B------:R-:W-:-:S08]  /*47a0*/  DFMA R8, R8, R6, R8 ;  /* 0x000000060808722b */ /* 0x000fd00000000008 */
[----:B------:R-:W-:-:S08]  /*47b0*/  DMUL R6, R8, R40 ;  /* 0x0000002808067228 */ /* 0x000fd00000000000 */
[----:B------:R-:W-:-:S08]  /*47c0*/  DFMA R4, -R10, R6, R40 ;  /* 0x000000060a04722b */ /* 0x000fd00000000128 */
[----:B------:R-:W-:-:S10]  /*47d0*/  DFMA R2, R8, R4, R6 ;  /* 0x000000040802722b */ /* 0x000fd40000000006 */
[----:B------:R-:W-:-:S05]  /*47e0*/  FFMA R4, RZ, R11, R3 ;  /* 0x0000000bff047223 */ /* 0x000fca0000000003 */
[----:B------:R-:W-:-:S13]  /*47f0*/  FSETP.GT.AND P0, PT, |R4|, 1.469367938527859385e-39, PT ;  /* 0x001000000400780b */ /* 0x000fda0003f04200 */
[----:B0-----:R-:W-:Y:S05]  /*4800*/  @P0 BRA P1, `(.L_x_77) ;  /* 0x0000000000180947 */ /* 0x001fea0000800000 */
[----:B------:R-:W-:Y:S01]  /*4810*/  MOV R38, R10 ;  /* 0x0000000a00267202 */ /* 0x000fe20000000f00 */
[----:B------:R-:W-:Y:S01]  /*4820*/  IMAD.MOV.U32 R39, RZ, RZ, R11 ;  /* 0x000000ffff277224 */ /* 0x000fe200078e000b */
[----:B------:R-:W-:-:S07]  /*4830*/  MOV R4, 0x4850 ;  /* 0x0000485000047802 */ /* 0x000fce0000000f00 */
[----:B------:R-:W-:Y:S05]  /*4840*/  CALL.REL.NOINC `($__internal_0_$__cuda_sm20_div_rn_f64_full) ;  /* 0x0000004000107944 */ /* 0x000fea0003c00000 */
[----:B------:R-:W-:Y:S02]  /*4850*/  IMAD.MOV.U32 R2, RZ, RZ, R6 ;  /* 0x000000ffff027224 */ /* 0x000fe400078e0006 */
[----:B------:R-:W-:-:S07]  /*4860*/  IMAD.MOV.U32 R3, RZ, RZ, R5 ;  /* 0x000000ffff037224 */ /* 0x000fce00078e0005 */
.L_x_77:
[----:B------:R-:W-:Y:S05]  /*4870*/  BSYNC.RECONVERGENT B2 ;  /* 0x0000000000027941 */ /* 0x000fea0003800200 */
.L_x_76:
[----:B------:R-:W0:Y:S01]  /*4880*/  MUFU.RCP64H R5, R11 ;  /* 0x0000000b00057308 */ /* 0x000e220000001800 */
[----:B------:R-:W-:Y:S01]  /*4890*/  IMAD.MOV.U32 R4, RZ, RZ, 0x1 ;  /* 0x00000001ff047424 */ /* 0x000fe200078e00ff */
[----:B------:R-:W-:Y:S01]  /*48a0*/  DMUL R40, R22, R44 ;  /* 0x0000002c16287228 */ /* 0x000fe20000000000 */
[----:B------:R-:W-:Y:S09]  /*48b0*/  BSSY.RECONVERGENT B2, `(.L_x_78) ;  /* 0x0000012000027945 */ /* 0x000ff20003800200 */
[----:B------:R-:W-:Y:S01]  /*48c0*/  FSETP.GEU.AND P1, PT, |R41|, 6.5827683646048100446e-37, PT ;  /* 0x036000002900780b */ /* 0x000fe20003f2e200 */
[----:B0-----:R-:W-:-:S08]  /*48d0*/  DFMA R6, -R10, R4, 1 ;  /* 0x3ff000000a06742b */ /* 0x001fd00000000104 */
        /* <DEDUP_REMOVED lines=14> */
[----:B------:R-:W-:-:S07]  /*49c0*/  IMAD.MOV.U32 R4, RZ, RZ, R6 ;  /* 0x000000ffff047224 */ /* 0x000fce00078e0006 */
.L_x_79:
[----:B------:R-:W-:Y:S05]  /*49d0*/  BSYNC.RECONVERGENT B2 ;  /* 0x0000000000027941 */ /* 0x000fea0003800200 */
.L_x_78:
[----:B------:R-:W0:Y:S01]  /*49e0*/  MUFU.RCP64H R7, R11 ;  /* 0x0000000b00077308 */ /* 0x000e220000001800 */
[----:B------:R-:W-:Y:S01]  /*49f0*/  IMAD.MOV.U32 R6, RZ, RZ, 0x1 ;  /* 0x00000001ff067424 */ /* 0x000fe200078e00ff */
[----:B------:R-:W-:Y:S01]  /*4a00*/  DADD R2, -R4, R2 ;  /* 0x0000000004027229 */ /* 0x000fe20000000102 */
[----:B------:R-:W-:Y:S01]  /*4a10*/  BSSY.RECONVERGENT B2, `(.L_x_80) ;  /* 0x0000019000027945 */ /* 0x000fe20003800200 */
[----:B------:R-:W-:-:S06]  /*4a20*/  DMUL R40, R18, R50 ;  /* 0x0000003212287228 */ /* 0x000fcc0000000000 */
        /* <DEDUP_REMOVED lines=8> */
[----:B------:R0:W-:Y:S07]  /*4ab0*/  STS.64 [R53+0x8], R48 ;  /* 0x0000083035007388 */ /* 0x0001ee0000000a00 */
[----:B------:R-:W-:-:S08]  /*4ac0*/  DFMA R6, -R10, R8, 1 ;  /* 0x3ff000000a06742b */ /* 0x000fd00000000108 */
[----:B------:R-:W-:-:S08]  /*4ad0*/  DFMA R8, R8, R6, R8 ;  /* 0x000000060808722b */ /* 0x000fd00000000008 */
[----:B------:R-:W-:-:S08]  /*4ae0*/  DMUL R6, R8, R40 ;  /* 0x0000002808067228 */ /* 0x000fd00000000000 */
[----:B------:R-:W-:-:S08]  /*4af0*/  DFMA R4, -R10, R6, R40 ;  /* 0x000000060a04722b */ /* 0x000fd00000000128 */
[----:B------:R-:W-:-:S10]  /*4b00*/  DFMA R2, R8, R4, R6 ;  /* 0x000000040802722b */ /* 0x000fd40000000006 */
[----:B------:R-:W-:-:S05]  /*4b10*/  FFMA R4, RZ, R11, R3 ;  /* 0x0000000bff047223 */ /* 0x000fca0000000003 */
[----:B------:R-:W-:-:S13]  /*4b20*/  FSETP.GT.AND P0, PT, |R4|, 1.469367938527859385e-39, PT ;  /* 0x001000000400780b */ /* 0x000fda0003f04200 */
[----:B0-----:R-:W-:Y:S05]  /*4b30*/  @P0 BRA P1, `(.L_x_81) ;  /* 0x0000000000180947 */ /* 0x001fea0000800000 */
[----:B------:R-:W-:Y:S01]  /*4b40*/  IMAD.MOV.U32 R38, RZ, RZ, R10 ;  /* 0x000000ffff267224 */ /* 0x000fe200078e000a */
[----:B------:R-:W-:Y:S02]  /*4b50*/  MOV R39, R11 ;  /* 0x0000000b00277202 */ /* 0x000fe40000000f00 */
[----:B------:R-:W-:-:S07]  /*4b60*/  MOV R4, 0x4b80 ;  /* 0x00004b8000047802 */ /* 0x000fce0000000f00 */
[----:B------:R-:W-:Y:S05]  /*4b70*/  CALL.REL.NOINC `($__internal_0_$__cuda_sm20_div_rn_f64_full) ;  /* 0x0000003c00447944 */ /* 0x000fea0003c00000 */
[----:B------:R-:W-:Y:S02]  /*4b80*/  IMAD.MOV.U32 R2, RZ, RZ, R6 ;  /* 0x000000ffff027224 */ /* 0x000fe400078e0006 */
[----:B------:R-:W-:-:S07]  /*4b90*/  IMAD.MOV.U32 R3, RZ, RZ, R5 ;  /* 0x000000ffff037224 */ /* 0x000fce00078e0005 */
.L_x_81:
[----:B------:R-:W-:Y:S05]  /*4ba0*/  BSYNC.RECONVERGENT B2 ;  /* 0x0000000000027941 */ /* 0x000fea0003800200 */
.L_x_80:
        /* <DEDUP_REMOVED lines=17> */
[----:B------:R-:W-:Y:S02]  /*4cc0*/  MOV R39, R11 ;  /* 0x0000000b00277202 */ /* 0x000fe40000000f00 */
[----:B------:R-:W-:-:S07]  /*4cd0*/  MOV R4, 0x4cf0 ;  /* 0x00004cf000047802 */ /* 0x000fce0000000f00 */
[----:B------:R-:W-:Y:S05]  /*4ce0*/  CALL.REL.NOINC `($__internal_0_$__cuda_sm20_div_rn_f64_full) ;  /* 0x0000003800e87944 */ /* 0x000fea0003c00000 */
[----:B------:R-:W-:-:S07]  /*4cf0*/  IMAD.MOV.U32 R4, RZ, RZ, R6 ;  /* 0x000000ffff047224 */ /* 0x000fce00078e0006 */
.L_x_83:
[----:B------:R-:W-:Y:S05]  /*4d00*/  BSYNC.RECONVERGENT B2 ;  /* 0x0000000000027941 */ /* 0x000fea0003800200 */
.L_x_82:
[----:B------:R-:W0:Y:S01]  /*4d10*/  MUFU.RCP64H R9, R11 ;  /* 0x0000000b00097308 */ /* 0x000e220000001800 */
[----:B------:R-:W-:Y:S01]  /*4d20*/  IMAD.MOV.U32 R8, RZ, RZ, 0x1 ;  /* 0x00000001ff087424 */ /* 0x000fe200078e00ff */
[----:B------:R-:W-:Y:S01]  /*4d30*/  DMUL R14, R14, R22 ;  /* 0x000000160e0e7228 */ /* 0x000fe20000000000 */
[----:B------:R-:W-:Y:S01]  /*4d40*/  BSSY.RECONVERGENT B2, `(.L_x_84) ;  /* 0x000001f000027945 */ /* 0x000fe20003800200 */
[----:B------:R-:W-:Y:S02]  /*4d50*/  DMUL R6, R22, UR16 ;  /* 0x0000001016067c28 */ /* 0x000fe40008000000 */
[----:B------:R-:W-:-:S04]  /*4d60*/  DADD R2, -R4, R2 ;  /* 0x0000000004027229 */ /* 0x000fc80000000102 */
[----:B------:R-:W-:Y:S02]  /*4d70*/  DFMA R14, R16, R20, R14 ;  /* 0x00000014100e722b */ /* 0x000fe4000000000e */
[----:B------:R-:W-:Y:S02]  /*4d80*/  DFMA R6, R20, UR14, R6 ;  /* 0x0000000e14067c2b */ /* 0x000fe40008000006 */
[----:B------:R-:W-:Y:S02]  /*4d90*/  DMUL R4, R18, R2 ;  /* 0x0000000212047228 */ /* 0x000fe40000000000 */
[----:B0-----:R-:W-:Y:S02]  /*4da0*/  DFMA R36, -R10, R8, 1 ;  /* 0x3ff000000a24742b */ /* 0x001fe40000000108 */
[----:B------:R-:W-:Y:S02]  /*4db0*/  DFMA R14, R12, R18, R14 ;  /* 0x000000120c0e722b */ /* 0x000fe4000000000e */
[----:B------:R-:W-:-:S02]  /*4dc0*/  DFMA R6, R18, UR18, R6 ;  /* 0x0000001212067c2b */ /* 0x000fc40008000006 */
[----:B------:R-:W-:Y:S02]  /*4dd0*/  DSETP.GT.AND P0, PT, R4, RZ, PT ;  /* 0x000000ff0400722a */ /* 0x000fe40003f04000 */
[----:B------:R-:W-:-:S04]  /*4de0*/  DFMA R36, R36, R36, R36 ;  /* 0x000000242424722b */ /* 0x000fc80000000024 */
[----:B------:R-:W-:Y:S01]  /*4df0*/  DADD R40, R14, -R6 ;  /* 0x000000000e287229 */ /* 0x000fe20000000806 */
[----:B------:R-:W-:Y:S02]  /*4e00*/  FSEL R2, R2, RZ, !P0 ;  /* 0x000000ff02027208 */ /* 0x000fe40004000000 */
[----:B------:R-:W-:Y:S01]  /*4e10*/  FSEL R3, R3, RZ, !P0 ;  /* 0x000000ff03037208 */ /* 0x000fe20004000000 */
[----:B------:R-:W-:-:S04]  /*4e20*/  DFMA R36, R8, R36, R8 ;  /* 0x000000240824722b */ /* 0x000fc80000000008 */
[----:B------:R0:W-:Y:S02]  /*4e30*/  STS.64 [R53+0x10], R2 ;  /* 0x0000100235007388 */ /* 0x0001e40000000a00 */
[----:B------:R-:W-:Y:S02]  /*4e40*/  FSETP.GEU.AND P1, PT, |R41|, 6.5827683646048100446e-37, PT ;  /* 0x036000002900780b */ /* 0x000fe40003f2e200 */
        /* <DEDUP_REMOVED lines=9> */
[----:B------:R-:W-:Y:S01]  /*4ee0*/  MOV R4, 0x4f10 ;  /* 0x00004f1000047802 */ /* 0x000fe20000000f00 */
[----:B------:R-:W-:-:S07]  /*4ef0*/  IMAD.MOV.U32 R39, RZ, RZ, R11 ;  /* 0x000000ffff277224 */ /* 0x000fce00078e000b */
[----:B------:R-:W-:Y:S05]  /*4f00*/  CALL.REL.NOINC `($__internal_0_$__cuda_sm20_div_rn_f64_full) ;  /* 0x0000003800607944 */ /* 0x000fea0003c00000 */
[----:B------:R-:W-:Y:S01]  /*4f10*/  MOV R12, R6 ;  /* 0x00000006000c7202 */ /* 0x000fe20000000f00 */
[----:B------:R-:W-:-:S07]  /*4f20*/  IMAD.MOV.U32 R13, RZ, RZ, R5 ;  /* 0x000000ffff0d7224 */ /* 0x000fce00078e0005 */
.L_x_85:
[----:B------:R-:W-:Y:S05]  /*4f30*/  BSYNC.RECONVERGENT B2 ;  /* 0x0000000000027941 */ /* 0x000fea0003800200 */
.L_x_84:
[----:B------:R-:W0:Y:S01]  /*4f40*/  MUFU.RCP64H R5, R11 ;  /* 0x0000000b00057308 */ /* 0x000e220000001800 */
[----:B------:R-:W-:Y:S01]  /*4f50*/  IMAD.MOV.U32 R4, RZ, RZ, 0x1 ;  /* 0x00000001ff047424 */ /* 0x000fe200078e00ff */
[----:B------:R-:W-:Y:S01]  /*4f60*/  FSETP.GEU.AND P1, PT, |R21|, 6.5827683646048100446e-37, PT ;  /* 0x036000001500780b */ /* 0x000fe20003f2e200 */
[----:B------:R-:W-:Y:S04]  /*4f70*/  BSSY.RECONVERGENT B2, `(.L_x_86) ;  /* 0x0000013000027945 */ /* 0x000fe80003800200 */
        /* <DEDUP_REMOVED lines=12> */
[----:B------:R-:W-:Y:S01]  /*5040*/  MOV R38, R10 ;  /* 0x0000000a00267202 */ /* 0x000fe20000000f00 */
[----:B------:R-:W-:Y:S01]  /*5050*/  IMAD.MOV.U32 R41, RZ, RZ, R21 ;  /* 0x000000ffff297224 */ /* 0x000fe200078e0015 */
[----:B------:R-:W-:Y:S01]  /*5060*/  MOV R4, 0x5090 ;  /* 0x0000509000047802 */ /* 0x000fe20000000f00 */
[----:B------:R-:W-:-:S07]  /*5070*/  IMAD.MOV.U32 R39, RZ, RZ, R11 ;  /* 0x000000ffff277224 */ /* 0x000fce00078e000b */
[----:B------:R-:W-:Y:S05]  /*5080*/  CALL.REL.NOINC `($__internal_0_$__cuda_sm20_div_rn_f64_full) ;  /* 0x0000003800007944 */ /* 0x000fea0003c00000 */
[----:B------:R-:W-:-:S07]  /*5090*/  IMAD.MOV.U32 R4, RZ, RZ, R6 ;  /* 0x000000ffff047224 */ /* 0x000fce00078e0006 */
.L_x_87:
[----:B------:R-:W-:Y:S05]  /*50a0*/  BSYNC.RECONVERGENT B2 ;  /* 0x0000000000027941 */ /* 0x000fea0003800200 */
.L_x_86:
[----:B------:R-:W0:Y:S01]  /*50b0*/  MUFU.RCP64H R7, R11 ;  /* 0x0000000b00077308 */ /* 0x000e220000001800 */
[----:B------:R-:W-:Y:S01]  /*50c0*/  IMAD.MOV.U32 R6, RZ, RZ, 0x1 ;  /* 0x00000001ff067424 */ /* 0x000fe200078e00ff */
[----:B------:R-:W-:Y:S01]  /*50d0*/  FSETP.GEU.AND P1, PT, |R23|, 6.5827683646048100446e-37, PT ;  /* 0x036000001700780b */ /* 0x000fe20003f2e200 */
[----:B------:R-:W-:Y:S01]  /*50e0*/  BSSY.RECONVERGENT B2, `(.L_x_88) ;  /* 0x0000014000027945 */ /* 0x000fe20003800200 */
[----:B------:R-:W-:-:S03]  /*50f0*/  DFMA R20, R4, -R12, R20 ;  /* 0x8000000c0414722b */ /* 0x000fc60000000014 */
        /* <DEDUP_REMOVED lines=18> */
.L_x_89:
[----:B------:R-:W-:Y:S05]  /*5220*/  BSYNC.RECONVERGENT B2 ;  /* 0x0000000000027941 */ /* 0x000fea0003800200 */
.L_x_88:
        /* <DEDUP_REMOVED lines=23> */
.L_x_91:
[----:B------:R-:W-:Y:S05]  /*53a0*/  BSYNC.RECONVERGENT B2 ;  /* 0x0000000000027941 */ /* 0x000fea0003800200 */
.L_x_90:
[----:B------:R-:W-:Y:S01]  /*53b0*/  DMUL R48, R48, R48 ;  /* 0x0000003030307228 */ /* 0x000fe20000000000 */
[----:B------:R-:W-:Y:S01]  /*53c0*/  IMAD.MOV.U32 R8, RZ, RZ, 0x0 ;  /* 0x00000000ff087424 */ /* 0x000fe200078e00ff */
[----:B------:R-:W-:Y:S01]  /*53d0*/  BSSY.RECONVERGENT B2, `(.L_x_92) ;  /* 0x0000019000027945 */ /* 0x000fe20003800200 */
[----:B------:R-:W-:Y:S01]  /*53e0*/  IMAD.MOV.U32 R9, RZ, RZ, 0x3fd80000 ;  /* 0x3fd80000ff097424 */ /* 0x000fe200078e00ff */
[----:B------:R-:W-:-:S04]  /*53f0*/  DFMA R12, R4, -R12, R18 ;  /* 0x8000000c040c722b */ /* 0x000fc80000000012 */
[----:B------:R-:W-:-:S08]  /*5400*/  DFMA R48, R46, R46, R48 ;  /* 0x0000002e2e30722b */ /* 0x000fd00000000030 */
[----:B------:R-:W-:-:S06]  /*5410*/  DFMA R14, R2, R2, R48 ;  /* 0x00000002020e722b */ /* 0x000fcc0000000030 */
[----:B------:R-:W0:Y:S04]  /*5420*/  MUFU.RSQ64H R3, R15 ;  /* 0x0000000f00037308 */ /* 0x000e280000001c00 */
[----:B------:R-:W-:-:S04]  /*5430*/  IADD3 R2, PT, PT, R15, -0x3500000, RZ ;  /* 0xfcb000000f027810 */ /* 0x000fc80007ffe0ff */
[----:B------:R-:W-:Y:S02]  /*5440*/  ISETP.GE.U32.AND P0, PT, R2, 0x7ca00000, PT ;  /* 0x7ca000000200780c */ /* 0x000fe40003f06070 */
        /* <DEDUP_REMOVED lines=14> */
[----:B------:R-:W-:Y:S02]  /*5530*/  IMAD.MOV.U32 R4, RZ, RZ, R2 ;  /* 0x000000ffff047224 */ /* 0x000fe400078e0002 */
[----:B------:R-:W-:-:S07]  /*5540*/  IMAD.MOV.U32 R5, RZ, RZ, R11 ;  /* 0x000000ffff057224 */ /* 0x000fce00078e000b */
[----:B------:R-:W-:Y:S05]  /*5550*/  CALL.REL.NOINC `($__internal_1_$__cuda_sm20_dsqrt_rn_f64_mediumpath_v1) ;  /* 0x0000003800547944 */ /* 0x000fea0003c00000 */
.L_x_93:
[----:B------:R-:W-:Y:S05]  /*5560*/  BSYNC.RECONVERGENT B2 ;  /* 0x0000000000027941 */ /* 0x000fea0003800200 */
.L_x_92:
[----:B------:R-:W-:Y:S01]  /*5570*/  DMUL R2, R22, R22 ;  /* 0x0000001616027228 */ /* 0x000fe20000000000 */
[----:B------:R-:W-:Y:S01]  /*5580*/  MOV R6, 0x0 ;  /* 0x0000000000067802 */ /* 0x000fe20000000f00 */
[----:B------:R-:W-:Y:S01]  /*5590*/  IMAD.MOV.U32 R7, RZ, RZ, 0x3fd80000 ;  /* 0x3fd80000ff077424 */ /* 0x000fe200078e00ff */
[----:B------:R-:W-:Y:S01]  /*55a0*/  UMOV UR28, 0x9999999a ;  /* 0x9999999a001c7882 */ /* 0x000fe20000000000 */
[----:B------:R-:W-:Y:S01]  /*55b0*/  UMOV UR29, 0x3fb99999 ;  /* 0x3fb99999001d7882 */ /* 0x000fe20000000000 */
[C---:B------:R-:W-:Y:S01]  /*55c0*/  DADD R10, R20.reuse, -R20 ;  /* 0x00000000140a7229 */ /* 0x040fe20000000814 */
[----:B------:R-:W-:Y:S02]  /*55d0*/  BSSY.RECONVERGENT B2, `(.L_x_94) ;  /* 0x000001c000027945 */ /* 0x000fe40003800200 */
        /* <DEDUP_REMOVED lines=9> */
[----:B------:R-:W-:Y:S02]  /*5670*/  DFMA R38, R6, R2, R4 ;  /* 0x000000020626722b */ /* 0x000fe40000000004 */
[----:B------:R-:W-:-:S06]  /*5680*/  DMUL R2, R48, UR28 ;  /* 0x0000001c30027c28 */ /* 0x000fcc0008000000 */
        /* <DEDUP_REMOVED lines=10> */
[----:B------:R-:W-:Y:S01]  /*5730*/  MOV R40, 0x5770 ;  /* 0x0000577000287802 */ /* 0x000fe20000000f00 */
[----:B------:R-:W-:Y:S02]  /*5740*/  IMAD.MOV.U32 R9, RZ, RZ, R19 ;  /* 0x000000ffff097224 */ /* 0x000fe400078e0013 */
[----:B------:R-:W-:-:S07]  /*5750*/  IMAD.MOV.U32 R5, RZ, RZ, R17 ;  /* 0x000000ffff057224 */ /* 0x000fce00078e0011 */
[----:B------:R-:W-:Y:S05]  /*5760*/  CALL.REL.NOINC `($__internal_1_$__cuda_sm20_dsqrt_rn_f64_mediumpath_v1) ;  /* 0x0000003400d07944 */ /* 0x000fea0003c00000 */
[----:B------:R-:W-:Y:S01]  /*5770*/  IMAD.MOV.U32 R14, RZ, RZ, R48 ;  /* 0x000000ffff0e7224 */ /* 0x000fe200078e0030 */
[----:B------:R-:W-:-:S07]  /*5780*/  MOV R15, R49 ;  /* 0x00000031000f7202 */ /* 0x000fce0000000f00 */
.L_x_95:
[----:B------:R-:W-:Y:S05]  /*5790*/  BSYNC.RECONVERGENT B2 ;  /* 0x0000000000027941 */ /* 0x000fea0003800200 */
.L_x_94:
[----:B------:R-:W0:Y:S01]  /*57a0*/  MUFU.RCP64H R5, R15 ;  /* 0x0000000f00057308 */ /* 0x000e220000001800 */
[----:B------:R-:W-:Y:S01]  /*57b0*/  IMAD.MOV.U32 R4, RZ, RZ, 0x1 ;  /* 0x00000001ff047424 */ /* 0x000fe200078e00ff */
[----:B------:R-:W-:Y:S01]  /*57c0*/  FSETP.GEU.AND P1, PT, |R11|, 6.5827683646048100446e-37, PT ;  /* 0x036000000b00780b */ /* 0x000fe20003f2e200 */
[----:B------:R-:W-:Y:S04]  /*57d0*/  BSSY.RECONVERGENT B2, `(.L_x_96) ;  /* 0x0000013000027945 */ /* 0x000fe80003800200 */
        /* <DEDUP_REMOVED lines=18> */
.L_x_97:
[----:B------:R-:W-:Y:S05]  /*5900*/  BSYNC.RECONVERGENT B2 ;  /* 0x0000000000027941 */ /* 0x000fea0003800200 */
.L_x_96:
[----:B------:R-:W0:Y:S01]  /*5910*/  MUFU.RCP64H R5, R15 ;  /* 0x0000000f00057308 */ /* 0x000e220000001800 */
[----:B------:R-:W-:Y:S01]  /*5920*/  IMAD.MOV.U32 R4, RZ, RZ, 0x1 ;  /* 0x00000001ff047424 */ /* 0x000fe200078e00ff */
[----:B------:R-:W1:Y:S01]  /*5930*/  S2R R11, SR_CgaCtaId ;  /* 0x00000000000b7919 */ /* 0x000e620000008800 */
[----:B------:R-:W-:Y:S01]  /*5940*/  DADD R22, R22, -R22 ;  /* 0x0000000016167229 */ /* 0x000fe20000000816 */
[----:B------:R-:W-:Y:S07]  /*5950*/  BSSY.RECONVERGENT B2, `(.L_x_98) ;  /* 0x0000018000027945 */ /* 0x000fee0003800200 */
[----:B------:R-:W-:-:S02]  /*5960*/  DMUL R40, R2, R22 ;  /* 0x0000001602287228 */ /* 0x000fc40000000000 */
[----:B0-----:R-:W-:-:S08]  /*5970*/  DFMA R8, R4, -R14, 1 ;  /* 0x3ff000000408742b */ /* 0x001fd0000000080e */
[----:B------:R-:W-:Y:S01]  /*5980*/  FSETP.GEU.AND P1, PT, |R41|, 6.5827683646048100446e-37, PT ;  /* 0x036000002900780b */ /* 0x000fe20003f2e200 */
[----:B------:R-:W-:-:S08]  /*5990*/  DFMA R8, R8, R8, R8 ;  /* 0x000000080808722b */ /* 0x000fd00000000008 */
[----:B------:R-:W-:-:S08]  /*59a0*/  DFMA R8, R4, R8, R4 ;  /* 0x000000080408722b */ /* 0x000fd00000000004 */
[----:B------:R-:W-:-:S08]  /*59b0*/  DFMA R4, R8, -R14, 1 ;  /* 0x3ff000000804742b */ /* 0x000fd0000000080e */
[----:B------:R-:W-:Y:S01]  /*59c0*/  DFMA R16, R8, R4, R8 ;  /* 0x000000040810722b */ /* 0x000fe20000000008 */
[----:B------:R-:W-:-:S05]  /*59d0*/  MOV R8, 0x400 ;  /* 0x0000040000087802 */ /* 0x000fca0000000f00 */
[----:B------:R-:W-:Y:S02]  /*59e0*/  VIADD R10, R8, 0x3000 ;  /* 0x00003000080a7836 */ /* 0x000fe40000000000 */
[----:B------:R-:W-:-:S03]  /*59f0*/  DMUL R4, R16, R40 ;  /* 0x0000002810047228 */ /* 0x000fc60000000000 */
[----:B-1----:R-:W-:-:S05]  /*5a00*/  LEA R11, R11, R10, 0x18 ;  /* 0x0000000a0b0b7211 */ /* 0x002fca00078ec0ff */
[----:B------:R-:W-:Y:S01]  /*5a10*/  DFMA R8, R4, -R14, R40 ;  /* 0x8000000e0408722b */ /* 0x000fe20000000028 */
[----:B------:R-:W-:-:S05]  /*5a20*/  IMAD R10, R0, 0x18, R11 ;  /* 0x00000018000a7824 */ /* 0x000fca00078e020b */
[----:B------:R0:W-:Y:S02]  /*5a30*/  STS.64 [R10], R6 ;  /* 0x000000060a007388 */ /* 0x0001e40000000a00 */
        /* <DEDUP_REMOVED lines=8> */
[----:B------:R-:W-:-:S07]  /*5ac0*/  IMAD.MOV.U32 R4, RZ, RZ, R6 ;  /* 0x000000ffff047224 */ /* 0x000fce00078e0006 */
.L_x_99:
[----:B------:R-:W-:Y:S05]  /*5ad0*/  BSYNC.RECONVERGENT B2 ;  /* 0x0000000000027941 */ /* 0x000fea0003800200 */
.L_x_98:
[----:B------:R-:W0:Y:S01]  /*5ae0*/  MUFU.RCP64H R7, R15 ;  /* 0x0000000f00077308 */ /* 0x000e220000001800 */
[----:B------:R-:W-:Y:S01]  /*5af0*/  IMAD.MOV.U32 R6, RZ, RZ, 0x1 ;  /* 0x00000001ff067424 */ /* 0x000fe200078e00ff */
[----:B------:R-:W-:Y:S01]  /*5b00*/  DADD R12, R12, -R12 ;  /* 0x000000000c0c7229 */ /* 0x000fe2000000080c */
[----:B------:R1:W-:Y:S01]  /*5b10*/  STS.64 [R10+0x8], R4 ;  /* 0x000008040a007388 */ /* 0x0003e20000000a00 */
[----:B------:R-:W-:Y:S06]  /*5b20*/  BSSY.RECONVERGENT B2, `(.L_x_100) ;  /* 0x0000013000027945 */ /* 0x000fec0003800200 */
[----:B------:R-:W-:-:S02]  /*5b30*/  DMUL R40, R2, R12 ;  /* 0x0000000c02287228 */ /* 0x000fc40000000000 */
        /* <DEDUP_REMOVED lines=11> */
[----:B-1----:R-:W-:Y:S05]  /*5bf0*/  @P0 BRA P1, `(.L_x_101) ;  /* 0x0000000000140947 */ /* 0x002fea0000800000 */
[----:B------:R-:W-:Y:S01]  /*5c00*/  IMAD.MOV.U32 R38, RZ, RZ, R14 ;  /* 0x000000ffff267224 */ /* 0x000fe200078e000e */
[----:B------:R-:W-:Y:S01]  /*5c10*/  MOV R4, 0x5c40 ;  /* 0x00005c4000047802 */ /* 0x000fe20000000f00 */
[----:B------:R-:W-:-:S07]  /*5c20*/  IMAD.MOV.U32 R39, RZ, RZ, R15 ;  /* 0x000000ffff277224 */ /* 0x000fce00078e000f */
[----:B------:R-:W-:Y:S05]  /*5c30*/  CALL.REL.NOINC `($__internal_0_$__cuda_sm20_div_rn_f64_full) ;  /* 0x0000002c00147944 */ /* 0x000fea0003c00000 */
[----:B------:R-:W-:-:S07]  /*5c40*/  MOV R7, R5 ;  /* 0x0000000500077202 */ /* 0x000fce0000000f00 */
.L_x_101:
[----:B------:R-:W-:Y:S05]  /*5c50*/  BSYNC.RECONVERGENT B2 ;  /* 0x0000000000027941 */ /* 0x000fea0003800200 */
.L_x_100:
[----:B------:R1:W-:Y:S01]  /*5c60*/  STS.64 [R10+0x10], R6 ;  /* 0x000010060a007388 */ /* 0x0003e20000000a00 */
[----:B------:R-:W-:Y:S01]  /*5c70*/  PLOP3.LUT P0, PT, PT, PT, PT, 0x80, 0x8 ;  /* 0x000000000008781c */ /* 0x000fe20003f0f070 */
[----:B------:R-:W-:-:S12]  /*5c80*/  BRA `(.L_x_47) ;  /* 0x0000000000387947 */ /* 0x000fd80003800000 */
.L_x_59:
        /* <DEDUP_REMOVED lines=13> */
[----:B------:R2:W-:Y:S02]  /*5d60*/  STS.64 [R3+0x10], RZ ;  /* 0x000010ff03007388 */ /* 0x0005e40000000a00 */
.L_x_47:
[----:B------:R-:W-:Y:S05]  /*5d70*/  BSYNC.RECONVERGENT B0 ;  /* 0x0000000000007941 */ /* 0x000fea0003800200 */
.L_x_0:
[----:B------:R-:W-:Y:S01]  /*5d80*/  BAR.SYNC.DEFER_BLOCKING 0x0 ;  /* 0x0000000000007b1d */ /* 0x000fe20000010000 */
[----:B------:R-:W-:-:S05]  /*5d90*/  ISETP.GT.U32.AND P1, PT, R0, 0xff, PT ;  /* 0x000000ff0000780c */ /* 0x000fca0003f24070 */
[----:B------:R-:W-:Y:S08]  /*5da0*/  BSSY.RECONVERGENT B0, `(.L_x_102) ;  /* 0x0000030000007945 */ /* 0x000ff00003800200 */
[----:B------:R-:W-:Y:S05]  /*5db0*/  @P1 BRA `(.L_x_103) ;  /* 0x0000000000801947 */ /* 0x000fea0003800000 */
[----:B------:R-:W0:Y:S01]  /*5dc0*/  S2R R15, SR_CgaCtaId ;  /* 0x00000000000f7919 */ /* 0x000e220000008800 */
[----:B------:R-:W-:-:S04]  /*5dd0*/  MOV R14, 0x400 ;  /* 0x00000400000e7802 */ /* 0x000fc80000000f00 */
[----:B0-2---:R-:W-:Y:S01]  /*5de0*/  LEA R3, R15, R14, 0x18 ;  /* 0x0000000e0f037211 */ /* 0x005fe200078ec0ff */
[----:B------:R-:W-:-:S04]  /*5df0*/  VIADD R14, R14, 0x3000 ;  /* 0x000030000e0e7836 */ /* 0x000fc80000000000 */
[----:B------:R-:W-:Y:S01]  /*5e00*/  IMAD R21, R0, 0x18, R3 ;  /* 0x0000001800157824 */ /* 0x000fe200078e0203 */
[----:B------:R-:W-:-:S04]  /*5e10*/  LEA R15, R15, R14, 0x18 ;  /* 0x0000000e0f0f7211 */ /* 0x000fc800078ec0ff */
[----:B------:R-:W-:Y:S01]  /*5e20*/  LDS.64 R2, [R21+0x1800] ;  /* 0x0018000015027984 */ /* 0x000fe20000000a00 */
[----:B------:R-:W-:-:S03]  /*5e30*/  IMAD R23, R0, 0x18, R15 ;  /* 0x0000001800177824 */ /* 0x000fc600078e020f */
[----:B------:R-:W0:Y:S04]  /*5e40*/  LDS.64 R4, [R21] ;  /* 0x0000000015047984 */ /* 0x000e280000000a00 */
[----:B-1----:R-:W-:Y:S04]  /*5e50*/  LDS.64 R6, [R21+0x1808] ;  /* 0x0018080015067984 */ /* 0x002fe80000000a00 */
[----:B------:R-:W1:Y:S04]  /*5e60*/  LDS.64 R8, [R21+0x8] ;  /* 0x0000080015087984 */ /* 0x000e680000000a00 */
[----:B------:R-:W-:Y:S04]  /*5e70*/  LDS.64 R10, [R21+0x1810] ;  /* 0x00181000150a7984 */ /* 0x000fe80000000a00 */
[----:B------:R-:W2:Y:S01]  /*5e80*/  LDS.64 R12, [R21+0x10] ;  /* 0x00001000150c7984 */ /* 0x000ea20000000a00 */
[----:B0-----:R-:W-:-:S07]  /*5e90*/  DADD R2, R2, R4 ;  /* 0x0000000002027229 */ /* 0x001fce0000000004 */
[----:B------:R-:W-:Y:S01]  /*5ea0*/  STS.64 [R21], R2 ;  /* 0x0000000215007388 */ /* 0x000fe20000000a00 */
[----:B-1----:R-:W-:-:S07]  /*5eb0*/  DADD R6, R6, R8 ;  /* 0x0000000006067229 */ /* 0x002fce0000000008 */
[----:B------:R-:W-:Y:S01]  /*5ec0*/  STS.64 [R21+0x8], R6 ;  /* 0x0000080615007388 */ /* 0x000fe20000000a00 */
[----:B--2---:R-:W-:-:S07]  /*5ed0*/  DADD R10, R10, R12 ;  /* 0x000000000a0a7229 */ /* 0x004fce000000000c */
[----:B------:R-:W-:Y:S04]  /*5ee0*/  STS.64 [R21+0x10], R10 ;  /* 0x0000100a15007388 */ /* 0x000fe80000000a00 */
[----:B------:R-:W-:Y:S04]  /*5ef0*/  LDS.64 R4, [R23+0x1800] ;  /* 0x0018000017047984 */ /* 0x000fe80000000a00 */
[----:B------:R-:W0:Y:S04]  /*5f00*/  LDS.64 R8, [R23] ;  /* 0x0000000017087984 */ /* 0x000e280000000a00 */
[----:B------:R-:W-:Y:S04]  /*5f10*/  LDS.64 R12, [R23+0x1808] ;  /* 0x00180800170c7984 */ /* 0x000fe80000000a00 */
[----:B------:R-:W1:Y:S04]  /*5f20*/  LDS.64 R14, [R23+0x8] ;  /* 0x00000800170e7984 */ /* 0x000e680000000a00 */
[----:B------:R-:W-:Y:S04]  /*5f30*/  LDS.64 R16, [R23+0x1810] ;  /* 0x0018100017107984 */ /* 0x000fe80000000a00 */
[----:B------:R-:W2:Y:S01]  /*5f40*/  LDS.64 R18, [R23+0x10] ;  /* 0x0000100017127984 */ /* 0x000ea20000000a00 */
[----:B0-----:R-:W-:-:S07]  /*5f50*/  DADD R4, R4, R8 ;  /* 0x0000000004047229 */ /* 0x001fce0000000008 */
[----:B------:R0:W-:Y:S01]  /*5f60*/  STS.64 [R23], R4 ;  /* 0x0000000417007388 */ /* 0x0001e20000000a00 */
[----:B-1----:R-:W-:-:S07]  /*5f70*/  DADD R12, R12, R14 ;  /* 0x000000000c0c7229 */ /* 0x002fce000000000e */
[----:B------:R0:W-:Y:S01]  /*5f80*/  STS.64 [R23+0x8], R12 ;  /* 0x0000080c17007388 */ /* 0x0001e20000000a00 */
[----:B--2---:R-:W-:-:S07]  /*5f90*/  DADD R16, R16, R18 ;  /* 0x0000000010107229 */ /* 0x004fce0000000012 */
[----:B------:R0:W-:Y:S01]  /*5fa0*/  STS.64 [R23+0x10], R16 ;  /* 0x0000101017007388 */ /* 0x0001e20000000a00 */
[----:B------:R-:W-:Y:S05]  /*5fb0*/  BRA `(.L_x_104) ;  /* 0x0000000000387947 */ /* 0x000fea0003800000 */
.L_x_103:
[----:B------:R-:W-:Y:S05]  /*5fc0*/  @!P0 BRA `(.L_x_104) ;  /* 0x0000000000348947 */ /* 0x000fea0003800000 */
[----:B0-2---:R-:W0:Y:S01]  /*5fd0*/  S2R R3, SR_CgaCtaId ;  /* 0x0000000000037919 */ /* 0x005e220000008800 */
[----:B------:R-:W-:-:S05]  /*5fe0*/  MOV R2, 0x400 ;  /* 0x0000040000027802 */ /* 0x000fca0000000f00 */
        /* <DEDUP_REMOVED lines=11> */
.L_x_104:
[----:B------:R-:W-:Y:S05]  /*60a0*/  BSYNC.RECONVERGENT B0 ;  /* 0x0000000000007941 */ /* 0x000fea0003800200 */
.L_x_102:
[----:B------:R-:W4:Y:S01]  /*60b0*/  S2R R2, SR_CgaCtaId ;  /* 0x0000000000027919 */ /* 0x000f220000008800 */
[----:B0-23--:R-:W-:Y:S01]  /*60c0*/  MOV R3, 0x400 ;  /* 0x0000040000037802 */ /* 0x00dfe20000000f00 */
[----:B------:R-:W-:Y:S01]  /*60d0*/  BSSY.RECONVERGENT B0, `(.L_x_105) ;  /* 0x0000028000007945 */ /* 0x000fe20003800200 */
[----:B------:R-:W-:Y:S01]  /*60e0*/  BAR.SYNC.DEFER_BLOCKING 0x0 ;  /* 0x0000000000007b1d */ /* 0x000fe20000010000 */
[C---:B------:R-:W-:Y:S02]  /*60f0*/  ISETP.GT.U32.AND P0, PT, R0.reuse, 0x3f, PT ;  /* 0x0000003f0000780c */ /* 0x040fe40003f04070 */
[----:B------:R-:W-:Y:S01]  /*6100*/  VIADD R5, R3, 0x3000 ;  /* 0x0000300003057836 */ /* 0x000fe20000000000 */
[C---:B------:R-:W-:Y:S02]  /*6110*/  ISETP.GT.U32.AND P6, PT, R0.reuse, 0x7f, PT ;  /* 0x0000007f0000780c */ /* 0x040fe40003fc4070 */
[C---:B------:R-:W-:Y:S02]  /*6120*/  ISETP.GT.U32.AND P5, PT, R0.reuse, 0x1f, PT ;  /* 0x0000001f0000780c */ /* 0x040fe40003fa4070 */
[----:B------:R-:W-:-:S02]  /*6130*/  ISETP.GT.U32.AND P4, PT, R0, 0xf, PT ;  /* 0x0000000f0000780c */ /* 0x000fc40003f84070 */
[C---:B------:R-:W-:Y:S02]  /*6140*/  ISETP.GT.U32.AND P3, PT, R0.reuse, 0x7, PT ;  /* 0x000000070000780c */ /* 0x040fe40003f64070 */
[----:B------:R-:W-:Y:S02]  /*6150*/  ISETP.GT.U32.AND P2, PT, R0, 0x3, PT ;  /* 0x000000030000780c */ /* 0x000fe40003f44070 */
[C---:B----4-:R-:W-:Y:S02]  /*6160*/  LEA R3, R2.reuse, R3, 0x18 ;  /* 0x0000000302037211 */ /* 0x050fe400078ec0ff */
[----:B------:R-:W-:Y:S02]  /*6170*/  LEA R5, R2, R5, 0x18 ;  /* 0x0000000502057211 */ /* 0x000fe400078ec0ff */
[----:B------:R-:W-:Y:S01]  /*6180*/  P2R R2, PR, RZ, 0x1 ;  /* 0x00000001ff027803 */ /* 0x000fe20000000000 */
[C---:B------:R-:W-:Y:S01]  /*6190*/  IMAD R2, R0.reuse, 0x18, R3 ;  /* 0x0000001800027824 */ /* 0x040fe200078e0203 */
[C---:B------:R-:W-:Y:S01]  /*61a0*/  ISETP.GT.U32.AND P0, PT, R0.reuse, 0x1, PT ;  /* 0x000000010000780c */ /* 0x040fe20003f04070 */
[----:B------:R-:W-:Y:S01]  /*61b0*/  IMAD R4, R0, 0x18, R5 ;  /* 0x0000001800047824 */ /* 0x000fe200078e0205 */
[----:B------:R-:W-:Y:S11]  /*61c0*/  @P1 BRA `(.L_x_106) ;  /* 0x0000000000601947 */ /* 0x000ff60003800000 */
[----:B-1----:R-:W-:Y:S04]  /*61d0*/  LDS.64 R6, [R2+0x1800] ;  /* 0x0018000002067984 */ /* 0x002fe80000000a00 */
[----:B------:R-:W0:Y:S04]  /*61e0*/  LDS.64 R8, [R2] ;  /* 0x0000000002087984 */ /* 0x000e280000000a00 */
[----:B------:R-:W-:Y:S04]  /*61f0*/  LDS.64 R10, [R2+0x1808] ;  /* 0x00180800020a7984 */ /* 0x000fe80000000a00 */
        /* <DEDUP_REMOVED lines=20> */
[----:B------:R0:W-:Y:S04]  /*6340*/  STS.64 [R4+0x10], R20 ;  /* 0x0000101404007388 */ /* 0x0001e80000000a00 */
.L_x_106:
[----:B------:R-:W-:Y:S05]  /*6350*/  BSYNC.RECONVERGENT B0 ;  /* 0x0000000000007941 */ /* 0x000fea0003800200 */
.L_x_105:
[----:B------:R-:W-:Y:S01]  /*6360*/  BAR.SYNC.DEFER_BLOCKING 0x0 ;  /* 0x0000000000007b1d */ /* 0x000fe20000010000 */
[----:B------:R-:W-:-:S05]  /*6370*/  ISETP.NE.AND P1, PT, R0, RZ, PT ;  /* 0x000000ff0000720c */ /* 0x000fca0003f25270 */
[----:B------:R-:W-:Y:S04]  /*6380*/  BSSY.RECONVERGENT B0, `(.L_x_107) ;  /* 0x000001a000007945 */ /* 0x000fe80003800200 */
[----:B------:R-:W-:Y:S05]  /*6390*/  @P6 BRA `(.L_x_108) ;  /* 0x0000000000606947 */ /* 0x000fea0003800000 */
[----:B-1----:R-:W-:Y:S04]  /*63a0*/  LDS.64 R6, [R2+0xc00] ;  /* 0x000c000002067984 */ /* 0x002fe80000000a00 */
[----:B0-----:R-:W0:Y:S04]  /*63b0*/  LDS.64 R8, [R2] ;  /* 0x0000000002087984 */ /* 0x001e280000000a00 */
        /* <DEDUP_REMOVED lines=22> */
.L_x_108:
[----:B------:R-:W-:Y:S05]  /*6520*/  BSYNC.RECONVERGENT B0 ;  /* 0x0000000000007941 */ /* 0x000fea0003800200 */
.L_x_107:
[----:B------:R-:W-:Y:S01]  /*6530*/  BAR.SYNC.DEFER_BLOCKING 0x0 ;  /* 0x0000000000007b1d */ /* 0x000fe20000010000 */
[----:B------:R-:W-:-:S05]  /*6540*/  ISETP.GT.U32.AND P6, PT, R0, 0x3f, PT ;  /* 0x0000003f0000780c */ /* 0x000fca0003fc4070 */
[----:B------:R-:W-:Y:S08]  /*6550*/  BSSY.RECONVERGENT B0, `(.L_x_109) ;  /* 0x000001a000007945 */ /* 0x000ff00003800200 */
[----:B------:R-:W-:Y:S05]  /*6560*/  @P6 BRA `(.L_x_110) ;  /* 0x0000000000606947 */ /* 0x000fea0003800000 */
[----:B-1----:R-:W-:Y:S04]  /*6570*/  LDS.64 R6, [R2+0x600] ;  /* 0x0006000002067984 */ /* 0x002fe80000000a00 */
[----:B0--3--:R-:W0:Y:S04]  /*6580*/  LDS.64 R8, [R2] ;  /* 0x0000000002087984 */ /* 0x009e280000000a00 */
        /* <DEDUP_REMOVED lines=22> */
.L_x_110:
[----:B------:R-:W-:Y:S05]  /*66f0*/  BSYNC.RECONVERGENT B0 ;  /* 0x0000000000007941 */ /* 0x000fea0003800200 */
.L_x_109:
[----:B------:R-:W-:Y:S06]  /*6700*/  BAR.SYNC.DEFER_BLOCKING 0x0 ;  /* 0x0000000000007b1d */ /* 0x000fec0000010000 */
[----:B------:R-:W-:Y:S04]  /*6710*/  BSSY.RECONVERGENT B0, `(.L_x_111) ;  /* 0x000001a000007945 */ /* 0x000fe80003800200 */
[----:B------:R-:W-:Y:S05]  /*6720*/  @P5 BRA `(.L_x_112) ;  /* 0x0000000000605947 */ /* 0x000fea0003800000 */
[----:B-1----:R-:W-:Y:S04]  /*6730*/  LDS.64 R6, [R2+0x300] ;  /* 0x0003000002067984 */ /* 0x002fe80000000a00 */
[----:B0--34-:R-:W0:Y:S04]  /*6740*/  LDS.64 R8, [R2] ;  /* 0x0000000002087984 */ /* 0x019e280000000a00 */
        /* <DEDUP_REMOVED lines=22> */
.L_x_112:
[----:B------:R-:W-:Y:S05]  /*68b0*/  BSYNC.RECONVERGENT B0 ;  /* 0x0000000000007941 */ /* 0x000fea0003800200 */
.L_x_111:
        /* <DEDUP_REMOVED lines=27> */
.L_x_114:
[----:B------:R-:W-:Y:S05]  /*6a70*/  BSYNC.RECONVERGENT B0 ;  /* 0x0000000000007941 */ /* 0x000fea0003800200 */
.L_x_113:
        /* <DEDUP_REMOVED lines=27> */
.L_x_116:
[----:B------:R-:W-:Y:S05]  /*6c30*/  BSYNC.RECONVERGENT B0 ;  /* 0x0000000000007941 */ /* 0x000fea0003800200 */
.L_x_115:
        /* <DEDUP_REMOVED lines=27> */
.L_x_118:
[----:B------:R-:W-:Y:S05]  /*6df0*/  BSYNC.RECONVERGENT B0 ;  /* 0x0000000000007941 */ /* 0x000fea0003800200 */
.L_x_117:
        /* <DEDUP_REMOVED lines=27> */
.L_x_120:
[----:B------:R-:W-:Y:S05]  /*6fb0*/  BSYNC.RECONVERGENT B0 ;  /* 0x0000000000007941 */ /* 0x000fea0003800200 */
.L_x_119:
[----:B------:R-:W-:Y:S06]  /*6fc0*/  BAR.SYNC.DEFER_BLOCKING 0x0 ;  /* 0x0000000000007b1d */ /* 0x000fec0000010000 */
[----:B------:R-:W-:Y:S04]  /*6fd0*/  BSSY.RECONVERGENT B0, `(.L_x_121) ;  /* 0x000001a000007945 */ /* 0x000fe80003800200 */
[----:B------:R-:W-:Y:S05]  /*6fe0*/  @P1 BRA `(.L_x_122) ;  /* 0x0000000000601947 */ /* 0x000fea0003800000 */
[----:B-1----:R-:W-:Y:S04]  /*6ff0*/  LDS.64 R6, [R3+0x18] ;  /* 0x0000180003067984 */ /* 0x002fe80000000a00 */
[----:B0--34-:R-:W0:Y:S04]  /*7000*/  LDS.64 R8, [R2] ;  /* 0x0000000002087984 */ /* 0x019e280000000a00 */
[----:B------:R-:W-:Y:S04]  /*7010*/  LDS.64 R10, [R2+0x8] ;  /* 0x00000800020a7984 */ /* 0x000fe80000000a00 */
[----:B------:R-:W-:Y:S01]  /*7020*/  LDS.64 R12, [R2+0x10] ;  /* 0x00001000020c7984 */ /* 0x000fe20000000a00 */
[----:B0-----:R-:W-:-:S07]  /*7030*/  DADD R6, R6, R8 ;  /* 0x0000000006067229 */ /* 0x001fce0000000008 */
[----:B------:R-:W-:Y:S04]  /*7040*/  STS.64 [R2], R6 ;  /* 0x0000000602007388 */ /* 0x000fe80000000a00 */
[----:B------:R-:W0:Y:S02]  /*7050*/  LDS.64 R8, [R3+0x20] ;  /* 0x0000200003087984 */ /* 0x000e240000000a00 */
[----:B0-----:R-:W-:-:S07]  /*7060*/  DADD R8, R8, R10 ;  /* 0x0000000008087229 */ /* 0x001fce000000000a */
[----:B------:R-:W-:Y:S04]  /*7070*/  STS.64 [R2+0x8], R8 ;  /* 0x0000080802007388 */ /* 0x000fe80000000a00 */
[----:B------:R-:W0:Y:S02]  /*7080*/  LDS.64 R10, [R3+0x28] ;  /* 0x00002800030a7984 */ /* 0x000e240000000a00 */
[----:B0-----:R-:W-:-:S07]  /*7090*/  DADD R10, R10, R12 ;  /* 0x000000000a0a7229 */ /* 0x001fce000000000c */
[----:B------:R-:W-:Y:S04]  /*70a0*/  STS.64 [R2+0x10], R10 ;  /* 0x0000100a02007388 */ /* 0x000fe80000000a00 */
[----:B------:R-:W-:Y:S04]  /*70b0*/  LDS.64 R12, [R3+0x3018] ;  /* 0x00301800030c7984 */ /* 0x000fe80000000a00 */
[----:B------:R-:W0:Y:S02]  /*70c0*/  LDS.64 R14, [R4] ;  /* 0x00000000040e7984 */ /* 0x000e240000000a00 */
[----:B0-----:R-:W-:-:S02]  /*70d0*/  DADD R12, R12, R14 ;  /* 0x000000000c0c7229 */ /* 0x001fc4000000000e */
[----:B------:R-:W-:Y:S05]  /*70e0*/  LDS.64 R14, [R4+0x8] ;  /* 0x00000800040e7984 */ /* 0x000fea0000000a00 */
[----:B------:R-:W-:Y:S04]  /*70f0*/  STS.64 [R4], R12 ;  /* 0x0000000c04007388 */ /* 0x000fe80000000a00 */
[----:B------:R-:W0:Y:S02]  /*7100*/  LDS.64 R6, [R3+0x3020] ;  /* 0x0030200003067984 */ /* 0x000e240000000a00 */
[----:B0-----:R-:W-:-:S02]  /*7110*/  DADD R6, R6, R14 ;  /* 0x0000000006067229 */ /* 0x001fc4000000000e */
[----:B------:R-:W-:Y:S05]  /*7120*/  LDS.64 R14, [R4+0x10] ;  /* 0x00001000040e7984 */ /* 0x000fea0000000a00 */
[----:B------:R-:W-:Y:S04]  /*7130*/  STS.64 [R4+0x8], R6 ;  /* 0x0000080604007388 */ /* 0x000fe80000000a00 */
[----:B------:R-:W0:Y:S02]  /*7140*/  LDS.64 R8, [R3+0x3028] ;  /* 0x0030280003087984 */ /* 0x000e240000000a00 */
[----:B0-----:R-:W-:-:S07]  /*7150*/  DADD R8, R8, R14 ;  /* 0x0000000008087229 */ /* 0x001fce000000000e */
[----:B------:R2:W-:Y:S04]  /*7160*/  STS.64 [R4+0x10], R8 ;  /* 0x0000100804007388 */ /* 0x0005e80000000a00 */
.L_x_122:
[----:B------:R-:W-:Y:S05]  /*7170*/  BSYNC.RECONVERGENT B0 ;  /* 0x0000000000007941 */ /* 0x000fea0003800200 */
.L_x_121:
[----:B------:R-:W-:Y:S08]  /*7180*/  BAR.SYNC.DEFER_BLOCKING 0x0 ;  /* 0x0000000000007b1d */ /* 0x000ff00000010000 */
[----:B------:R-:W-:Y:S01]  /*7190*/  BAR.SYNC.DEFER_BLOCKING 0x0 ;  /* 0x0000000000007b1d */ /* 0x000fe20000010000 */
[----:B------:R-:W-:-:S05]  /*71a0*/  ISETP.NE.AND P0, PT, R0, 0x200, PT ;  /* 0x000002000000780c */ /* 0x000fca0003f05270 */
[----:B------:R-:W-:Y:S08]  /*71b0*/  BSSY.RECONVERGENT B0, `(.L_x_123) ;  /* 0x000014b000007945 */ /* 0x000ff00003800200 */
[----:B------:R-:W-:Y:S05]  /*71c0*/  @P0 BRA `(.L_x_124) ;  /* 0x0000001400240947 */ /* 0x000fea0003800000 */
[----:B01234-:R-:W0:Y:S01]  /*71d0*/  LDS.128 R4, [R3] ;  /* 0x0000000003047984 */ /* 0x01fe220000000c00 */
[----:B------:R-:W-:Y:S01]  /*71e0*/  IMAD.MOV.U32 R14, RZ, RZ, 0x0 ;  /* 0x00000000ff0e7424 */ /* 0x000fe200078e00ff */
[----:B------:R-:W-:Y:S01]  /*71f0*/  BSSY.RECONVERGENT B2, `(.L_x_125) ;  /* 0x0000023000027945 */ /* 0x000fe20003800200 */
[----:B------:R-:W-:Y:S01]  /*7200*/  IMAD.MOV.U32 R15, RZ, RZ, 0x3fd80000 ;  /* 0x3fd80000ff0f7424 */ /* 0x000fe200078e00ff */
[----:B------:R-:W1:Y:S01]  /*7210*/  LDS.64 R8, [R3+0x10] ;  /* 0x0000100003087984 */ /* 0x000e620000000a00 */
[----:B0-----:R-:W-:Y:S02]  /*7220*/  DADD R26, R26, R6 ;  /* 0x000000001a1a7229 */ /* 0x001fe40000000006 */
[----:B------:R-:W-:Y:S02]  /*7230*/  DADD R28, R4, R28 ;  /* 0x00000000041c7229 */ /* 0x000fe4000000001c */
[----:B-1----:R-:W-:Y:S01]  /*7240*/  DADD R24, R8, R24 ;  /* 0x0000000008187229 */ /* 0x002fe20000000018 */
[----:B------:R-:W0:Y:S03]  /*7250*/  LDS.64 R8, [R3+0x3010] ;  /* 0x0030100003087984 */ /* 0x000e260000000a00 */
[----:B------:R-:W-:-:S08]  /*7260*/  DMUL R4, R26, R26 ;  /* 0x0000001a1a047228 */ /* 0x000fd00000000000 */
[----:B------:R-:W-:-:S08]  /*7270*/  DFMA R4, R28, R28, R4 ;  /* 0x0000001c1c04722b */ /* 0x000fd00000000004 */
[----:B------:R-:W-:Y:S02]  /*7280*/  DFMA R16, R24, R24, R4 ;  /* 0x000000181810722b */ /* 0x000fe40000000004 */
[----:B------:R-:W1:Y:S04]  /*7290*/  LDS.128 R4, [R3+0x3000] ;  /* 0x0030000003047984 */ /* 0x000e680000000c00 */
[----:B------:R-:W2:Y:S04]  /*72a0*/  MUFU.RSQ64H R11, R17 ;  /* 0x00000011000b7308 */ /* 0x000ea80000001c00 */
[----:B------:R-:W-:-:S04]  /*72b0*/  IADD3 R10, PT, PT, R17, -0x3500000, RZ ;  /* 0xfcb00000110a7810 */ /* 0x000fc80007ffe0ff */
[----:B------:R-:W-:Y:S01]  /*72c0*/  ISETP.GE.U32.AND P0, PT, R10, 0x7ca00000, PT ;  /* 0x7ca000000a00780c */ /* 0x000fe20003f06070 */
[----:B0-----:R-:W-:Y:S02]  /*72d0*/  DADD R30, R8, R30 ;  /* 0x00000000081e7229 */ /* 0x001fe4000000001e */
[----:B--2---:R-:W-:-:S08]  /*72e0*/  DMUL R12, R10, R10 ;  /* 0x0000000a0a0c7228 */ /* 0x004fd00000000000 */
[----:B------:R-:W-:-:S08]  /*72f0*/  DFMA R12, R16, -R12, 1 ;  /* 0x3ff00000100c742b */ /* 0x000fd0000000080c */
[----:B------:R-:W-:Y:S02]  /*7300*/  DFMA R14, R12, R14, 0.5 ;  /* 0x3fe000000c0e742b */ /* 0x000fe4000000000e */
[----:B------:R-:W-:Y:S02]  /*7310*/  DMUL R12, R10, R12 ;  /* 0x0000000c0a0c7228 */ /* 0x000fe40000000000 */
[----:B-1----:R-:W-:Y:S02]  /*7320*/  DADD R34, R4, R34 ;  /* 0x0000000004227229 */ /* 0x002fe40000000022 */
[----:B------:R-:W-:-:S04]  /*7330*/  DADD R32, R32, R6 ;  /* 0x0000000020207229 */ /* 0x000fc80000000006 */
        /* <DEDUP_REMOVED lines=11> */
[----:B------:R-:W-:Y:S02]  /*73f0*/  IMAD.MOV.U32 R9, RZ, RZ, R13 ;  /* 0x000000ffff097224 */ /* 0x000fe400078e000d */
[----:B------:R-:W-:-:S07]  /*7400*/  IMAD.MOV.U32 R4, RZ, RZ, R10 ;  /* 0x000000ffff047224 */ /* 0x000fce00078e000a */
[----:B------:R-:W-:Y:S05]  /*7410*/  CALL.REL.NOINC `($__internal_1_$__cuda_sm20_dsqrt_rn_f64_mediumpath_v1) ;  /* 0x0000001800a47944 */ /* 0x000fea0003c00000 */
.L_x_126:
[----:B------:R-:W-:Y:S05]  /*7420*/  BSYNC.RECONVERGENT B2 ;  /* 0x0000000000027941 */ /* 0x000fea0003800200 */
.L_x_125:
[----:B------:R-:W-:Y:S01]  /*7430*/  MOV R6, UR6 ;  /* 0x0000000600067c02 */ /* 0x000fe20008000f00 */
[----:B------:R-:W-:-:S05]  /*7440*/  IMAD.U32 R7, RZ, RZ, UR7 ;  /* 0x00000007ff077e24 */ /* 0x000fca000f8e00ff */
[----:B------:R-:W2:Y:S01]  /*7450*/  LDG.E.64 R2, desc[UR8][R6.64] ;  /* 0x0000000806027981 */ /* 0x000ea2000c1e1b00 */
[----:B------:R-:W-:Y:S01]  /*7460*/  UMOV UR4, 0x9999999a ;  /* 0x9999999a00047882 */ /* 0x000fe20000000000 */
[----:B------:R-:W-:Y:S01]  /*7470*/  UMOV UR5, 0x40239999 ;  /* 0x4023999900057882 */ /* 0x000fe20000000000 */
[----:B------:R-:W-:Y:S01]  /*7480*/  FSETP.GEU.AND P1, PT, |R49|, 6.5827683646048100446e-37, PT ;  /* 0x036000003100780b */ /* 0x000fe20003f2e200 */
[----:B------:R-:W-:Y:S01]  /*7490*/  BSSY.RECONVERGENT B2, `(.L_x_127) ;  /* 0x0000015000027945 */ /* 0x000fe20003800200 */
[----:B--2---:R-:W-:Y:S01]  /*74a0*/  DMUL R38, R2, UR4 ;  /* 0x0000000402267c28 */ /* 0x004fe20008000000 */
[----:B------:R-:W-:-:S05]  /*74b0*/  IMAD.MOV.U32 R2, RZ, RZ, 0x1 ;  /* 0x00000001ff027424 */ /* 0x000fca00078e00ff */
[----:B------:R-:W0:Y:S02]  /*74c0*/  MUFU.RCP64H R3, R39 ;  /* 0x0000002700037308 */ /* 0x000e240000001800 */
        /* <DEDUP_REMOVED lines=15> */
[----:B------:R-:W-:Y:S01]  /*75c0*/  MOV R2, R6 ;  /* 0x0000000600027202 */ /* 0x000fe20000000f00 */
[----:B------:R-:W-:-:S07]  /*75d0*/  IMAD.MOV.U32 R3, RZ, RZ, R5 ;  /* 0x000000ffff037224 */ /* 0x000fce00078e0005 */
.L_x_128:
[----:B------:R-:W-:Y:S05]  /*75e0*/  BSYNC.RECONVERGENT B2 ;  /* 0x0000000000027941 */ /* 0x000fea0003800200 */
.L_x_127:
[----:B------:R-:W-:Y:S01]  /*75f0*/  DSETP.GT.AND P0, PT, R2, 10, PT ;  /* 0x402400000200742a */ /* 0x000fe20003f04000 */
[----:B------:R-:W-:-:S13]  /*7600*/  BSSY.RECONVERGENT B2, `(.L_x_129) ;  /* 0x0000092000027945 */ /* 0x000fda0003800200 */
[----:B------:R-:W-:Y:S05]  /*7610*/  @!P0 BRA `(.L_x_130) ;  /* 0x0000000800408947 */ /* 0x000fea0003800000 */
        /* <DEDUP_REMOVED lines=22> */
.L_x_132:
[----:B------:R-:W-:Y:S05]  /*7780*/  BSYNC.RECONVERGENT B3 ;  /* 0x0000000000037941 */ /* 0x000fea0003800200 */
.L_x_131:
[----:B------:R-:W0:Y:S01]  /*7790*/  MUFU.RCP64H R7, R3 ;  /* 0x0000000300077308 */ /* 0x000e220000001800 */
[----:B------:R-:W-:Y:S01]  /*77a0*/  IMAD.MOV.U32 R6, RZ, RZ, 0x1 ;  /* 0x00000001ff067424 */ /* 0x000fe200078e00ff */
[----:B------:R-:W-:Y:S01]  /*77b0*/  FSETP.GEU.AND P1, PT, |R27|, 6.5827683646048100446e-37, PT ;  /* 0x036000001b00780b */ /* 0x000fe20003f2e200 */
[----:B------:R-:W-:Y:S01]  /*77c0*/  BSSY.RECONVERGENT B3, `(.L_x_133) ;  /* 0x0000014000037945 */ /* 0x000fe20003800200 */
[----:B------:R-:W-:-:S03]  /*77d0*/  DMUL R28, R4, 10 ;  /* 0x40240000041c7828 */ /* 0x000fc60000000000 */
        /* <DEDUP_REMOVED lines=18> */
.L_x_134:
[----:B------:R-:W-:Y:S05]  /*7900*/  BSYNC.RECONVERGENT B3 ;  /* 0x0000000000037941 */ /* 0x000fea0003800200 */
.L_x_133:
        /* <DEDUP_REMOVED lines=23> */
.L_x_136:
[----:B------:R-:W-:Y:S05]  /*7a80*/  BSYNC.RECONVERGENT B3 ;  /* 0x0000000000037941 */ /* 0x000fea0003800200 */
.L_x_135:
[----:B------:R-:W0:Y:S01]  /*7a90*/  MUFU.RCP64H R7, R3 ;  /* 0x0000000300077308 */ /* 0x000e220000001800 */
[----:B------:R-:W-:Y:S01]  /*7aa0*/  MOV R6, 0x1 ;  /* 0x0000000100067802 */ /* 0x000fe20000000f00 */
[----:B------:R-:W-:Y:S01]  /*7ab0*/  BSSY.RECONVERGENT B3, `(.L_x_137) ;  /* 0x0000015000037945 */ /* 0x000fe20003800200 */
[----:B------:R-:W-:Y:S01]  /*7ac0*/  FSETP.GEU.AND P1, PT, |R35|, 6.5827683646048100446e-37, PT ;  /* 0x036000002300780b */ /* 0x000fe20003f2e200 */
        /* <DEDUP_REMOVED lines=14> */
[----:B------:R-:W-:Y:S02]  /*7bb0*/  IMAD.MOV.U32 R41, RZ, RZ, R35 ;  /* 0x000000ffff297224 */ /* 0x000fe400078e0023 */
[----:B------:R-:W-:Y:S02]  /*7bc0*/  IMAD.MOV.U32 R38, RZ, RZ, R2 ;  /* 0x000000ffff267224 */ /* 0x000fe400078e0002 */
[----:B------:R-:W-:-:S07]  /*7bd0*/  IMAD.MOV.U32 R39, RZ, RZ, R3 ;  /* 0x000000ffff277224 */ /* 0x000fce00078e0003 */
[----:B------:R-:W-:Y:S05]  /*7be0*/  CALL.REL.NOINC `($__internal_0_$__cuda_sm20_div_rn_f64_full) ;  /* 0x0000000c00287944 */ /* 0x000fea0003c00000 */
[----:B------:R-:W-:-:S07]  /*7bf0*/  MOV R7, R5 ;  /* 0x0000000500077202 */ /* 0x000fce0000000f00 */
.L_x_138:
[----:B------:R-:W-:Y:S05]  /*7c00*/  BSYNC.RECONVERGENT B3 ;  /* 0x0000000000037941 */ /* 0x000fea0003800200 */
.L_x_137:
        /* <DEDUP_REMOVED lines=23> */
.L_x_140:
[----:B------:R-:W-:Y:S05]  /*7d80*/  BSYNC.RECONVERGENT B3 ;  /* 0x0000000000037941 */ /* 0x000fea0003800200 */
.L_x_139:
        /* <DEDUP_REMOVED lines=23> */
.L_x_142:
[----:B------:R-:W-:Y:S05]  /*7f00*/  BSYNC.RECONVERGENT B3 ;  /* 0x0000000000037941 */ /* 0x000fea0003800200 */
.L_x_141:
[----:B------:R-:W-:-:S11]  /*7f10*/  DMUL R30, R6, 10 ;  /* 0x40240000061e7828 */ /* 0x000fd60000000000 */
.L_x_130:
[----:B------:R-:W-:Y:S05]  /*7f20*/  BSYNC.RECONVERGENT B2 ;  /* 0x0000000000027941 */ /* 0x000fea0003800200 */
.L_x_129:
[----:B------:R-:W0:Y:S01]  /*7f30*/  LDCU.64 UR4, c[0x0][0x3b8] ;  /* 0x00007700ff0477ac */ /* 0x000e220008000a00 */
[----:B------:R-:W1:Y:S01]  /*7f40*/  LDC.64 R2, c[0x0][0x380] ;  /* 0x0000e000ff027b82 */ /* 0x000e620000000a00 */
[----:B0-----:R-:W-:-:S06]  /*7f50*/  UIMAD.WIDE.U32 UR4, UR12, 0x8, UR4 ;  /* 0x000000080c0478a5 */ /* 0x001fcc000f8e0004 */
[----:B------:R-:W-:Y:S02]  /*7f60*/  IMAD.U32 R12, RZ, RZ, UR4 ;  /* 0x00000004ff0c7e24 */ /* 0x000fe4000f8e00ff */
[----:B------:R-:W-:-:S05]  /*7f70*/  IMAD.U32 R13, RZ, RZ, UR5 ;  /* 0x00000005ff0d7e24 */ /* 0x000fca000f8e00ff */
[----:B------:R-:W2:Y:S01]  /*7f80*/  LDG.E.64 R4, desc[UR8][R12.64] ;  /* 0x000000080c047981 */ /* 0x000ea2000c1e1b00 */
[----:B------:R-:W-:-:S05]  /*7f90*/  MOV R7, UR12 ;  /* 0x0000000c00077c02 */ /* 0x000fca0008000f00 */
[----:B-1----:R-:W-:-:S05]  /*7fa0*/  IMAD.WIDE.U32 R2, R7, 0x8, R2 ;  /* 0x0000000807027825 */ /* 0x002fca00078e0002 */
[----:B--2---:R0:W-:Y:S04]  /*7fb0*/  STG.E.64 desc[UR8][R2.64], R4 ;  /* 0x0000000402007986 */ /* 0x0041e8000c101b08 */
[----:B------:R-:W2:Y:S01]  /*7fc0*/  LDG.E.64 R6, desc[UR8][R12.64+0x8] ;  /* 0x000008080c067981 */ /* 0x000ea2000c1e1b00 */
[----:B------:R-:W-:Y:S02]  /*7fd0*/  IMAD.U32 R14, RZ, RZ, UR6 ;  /* 0x00000006ff0e7e24 */ /* 0x000fe4000f8e00ff */
[----:B------:R-:W-:Y:S01]  /*7fe0*/  IMAD.U32 R15, RZ, RZ, UR7 ;  /* 0x00000007ff0f7e24 */ /* 0x000fe2000f8e00ff */
[----:B--2---:R1:W-:Y:S04]  /*7ff0*/  STG.E.64 desc[UR8][R2.64+0x8], R6 ;  /* 0x0000080602007986 */ /* 0x0043e8000c101b08 */
[----:B------:R-:W2:Y:S01]  /*8000*/  LDG.E.64 R8, desc[UR8][R12.64+0x10] ;  /* 0x000010080c087981 */ /* 0x000ea2000c1e1b00 */
[----:B------:R-:W-:-:S03]  /*8010*/  UMOV UR4, 0xdf3300de ;  /* 0xdf3300de00047882 */ /* 0x000fc60000000000 */
[----:B--2---:R2:W-:Y:S04]  /*8020*/  STG.E.64 desc[UR8][R2.64+0x10], R8 ;  /* 0x0000100802007986 */ /* 0x0045e8000c101b08 */
[----:B------:R-:W3:Y:S01]  /*8030*/  LDG.E.64 R10, desc[UR8][R14.64] ;  /* 0x000000080e0a7981 */ /* 0x000ee2000c1e1b00 */
[----:B------:R-:W-:Y:S01]  /*8040*/  UMOV UR5, 0x3efc4fc1 ;  /* 0x3efc4fc100057882 */ /* 0x000fe20000000000 */
[----:B0-----:R-:W-:Y:S01]  /*8050*/  IMAD.MOV.U32 R4, RZ, RZ, 0x1 ;  /* 0x00000001ff047424 */ /* 0x001fe200078e00ff */
[----:B------:R-:W-:Y:S01]  /*8060*/  BSSY.RECONVERGENT B2, `(.L_x_143) ;  /* 0x000001b000027945 */ /* 0x000fe20003800200 */
[----:B---3--:R-:W-:Y:S01]  /*8070*/  DMUL R10, R10, UR4 ;  /* 0x000000040a0a7c28 */ /* 0x008fe20008000000 */
[----:B------:R-:W-:Y:S01]  /*8080*/  UMOV UR4, 0xa40ac85f ;  /* 0xa40ac85f00047882 */ /* 0x000fe20000000000 */
[----:B------:R-:W-:-:S06]  /*8090*/  UMOV UR5, 0x41f5b010 ;  /* 0x41f5b01000057882 */ /* 0x000fcc0000000000 */
[----:B------:R-:W-:-:S08]  /*80a0*/  DMUL R10, R10, UR4 ;  /* 0x000000040a0a7c28 */ /* 0x000fd00008000000 */
[----:B------:R-:W-:Y:S01]  /*80b0*/  DMUL R38, R10, UR4 ;  /* 0x000000040a267c28 */ /* 0x000fe20008000000 */
[----:B------:R-:W-:Y:S01]  /*80c0*/  IMAD.MOV.U32 R10, RZ, RZ, -0x19d8966a ;  /* 0xe6276996ff0a7424 */ /* 0x000fe200078e00ff */
[----:B------:R-:W-:-:S04]  /*80d0*/  MOV R11, 0x3fa4445c ;  /* 0x3fa4445c000b7802 */ /* 0x000fc80000000f00 */
[----:B------:R-:W1:Y:S02]  /*80e0*/  MUFU.RCP64H R5, R39 ;  /* 0x0000002700057308 */ /* 0x000e640000001800 */
[----:B------:R-:W-:-:S08]  /*80f0*/  DMUL R10, R10, UR20 ;  /* 0x000000140a0a7c28 */ /* 0x000fd00008000000 */
[----:B------:R-:W-:Y:S02]  /*8100*/  DFMA R28, R10, -UR14, R28 ;  /* 0x8000000e0a1c7c2b */ /* 0x000fe4000800001c */
[----:B-1----:R-:W-:-:S06]  /*8110*/  DFMA R6, -R38, R4, 1 ;  /* 0x3ff000002606742b */ /* 0x002fcc0000000104 */
[----:B------:R-:W-:Y:S02]  /*8120*/  DADD R40, R28, R34 ;  /* 0x000000001c287229 */ /* 0x000fe40000000022 */
[----:B------:R-:W-:-:S08]  /*8130*/  DFMA R6, R6, R6, R6 ;  /* 0x000000060606722b */ /* 0x000fd00000000006 */
[----:B------:R-:W-:Y:S01]  /*8140*/  FSETP.GEU.AND P1, PT, |R41|, 6.5827683646048100446e-37, PT ;  /* 0x036000002900780b */ /* 0x000fe20003f2e200 */
[----:B------:R-:W-:-:S08]  /*8150*/  DFMA R6, R4, R6, R4 ;  /* 0x000000060406722b */ /* 0x000fd00000000004 */
[----:B------:R-:W-:-:S08]  /*8160*/  DFMA R4, -R38, R6, 1 ;  /* 0x3ff000002604742b */ /* 0x000fd00000000106 */
[----:B------:R-:W-:-:S08]  /*8170*/  DFMA R4, R6, R4, R6 ;  /* 0x000000040604722b */ /* 0x000fd00000000006 */
[----:B------:R-:W-:-:S08]  /*8180*/  DMUL R6, R40, R4 ;  /* 0x0000000428067228 */ /* 0x000fd00000000000 */
[----:B--2---:R-:W-:-:S08]  /*8190*/  DFMA R8, -R38, R6, R40 ;  /* 0x000000062608722b */ /* 0x004fd00000000128 */
[----:B------:R-:W-:-:S10]  /*81a0*/  DFMA R6, R4, R8, R6 ;  /* 0x000000080406722b */ /* 0x000fd40000000006 */
[----:B------:R-:W-:-:S05]  /*81b0*/  FFMA R4, RZ, R39, R7 ;  /* 0x00000027ff047223 */ /* 0x000fca0000000007 */
[----:B------:R-:W-:-:S13]  /*81c0*/  FSETP.GT.AND P0, PT, |R4|, 1.469367938527859385e-39, PT ;  /* 0x001000000400780b */ /* 0x000fda0003f04200 */
[----:B------:R-:W-:Y:S05]  /*81d0*/  @P0 BRA P1, `(.L_x_144) ;  /* 0x00000000000c0947 */ /* 0x000fea0000800000 */
[----:B------:R-:W-:-:S07]  /*81e0*/  MOV R4, 0x8200 ;  /* 0x0000820000047802 */ /* 0x000fce0000000f00 */
[----:B------:R-:W-:Y:S05]  /*81f0*/  CALL.REL.NOINC `($__internal_0_$__cuda_sm20_div_rn_f64_full) ;  /* 0x0000000400a47944 */ /* 0x000fea0003c00000 */
[----:B------:R-:W-:-:S07]  /*8200*/  IMAD.MOV.U32 R7, RZ, RZ, R5 ;  /* 0x000000ffff077224 */ /* 0x000fce00078e0005 */
.L_x_144:
[----:B------:R-:W-:Y:S05]  /*8210*/  BSYNC.RECONVERGENT B2 ;  /* 0x0000000000027941 */ /* 0x000fea0003800200 */
.L_x_143:
[----:B------:R-:W-:Y:S01]  /*8220*/  IMAD.U32 R12, RZ, RZ, UR6 ;  /* 0x00000006ff0c7e24 */ /* 0x000fe2000f8e00ff */
[----:B------:R0:W-:Y:S01]  /*8230*/  STG.E.64 desc[UR8][R2.64+0x3000], R6 ;  /* 0x0030000602007986 */ /* 0x0001e2000c101b08 */
[----:B------:R-:W-:-:S05]  /*8240*/  IMAD.U32 R13, RZ, RZ, UR7 ;  /* 0x00000007ff0d7e24 */ /* 0x000fca000f8e00ff */
[----:B------:R-:W2:Y:S01]  /*8250*/  LDG.E.64 R4, desc[UR8][R12.64] ;  /* 0x000000080c047981 */ /* 0x000ea2000c1e1b00 */
[----:B------:R-:W-:Y:S01]  /*8260*/  UMOV UR4, 0xdf3300de ;  /* 0xdf3300de00047882 */ /* 0x000fe20000000000 */
[----:B------:R-:W-:Y:S01]  /*8270*/  UMOV UR5, 0x3efc4fc1 ;  /* 0x3efc4fc100057882 */ /* 0x000fe20000000000 */
[----:B------:R-:W-:Y:S01]  /*8280*/  DFMA R26, R10, -UR16, R26 ;  /* 0x800000100a1a7c2b */ /* 0x000fe2000800001a */
[----:B------:R-:W-:Y:S07]  /*8290*/  BSSY.RECONVERGENT B2, `(.L_x_145) ;  /* 0x0000018000027945 */ /* 0x000fee0003800200 */
[----:B------:R-:W-:-:S10]  /*82a0*/  DADD R40, R26, R32 ;  /* 0x000000001a287229 */ /* 0x000fd40000000020 */
[----:B------:R-:W-:Y:S01]  /*82b0*/  FSETP.GEU.AND P1, PT, |R41|, 6.5827683646048100446e-37, PT ;  /* 0x036000002900780b */ /* 0x000fe20003f2e200 */
[----:B--2---:R-:W-:Y:S01]  /*82c0*/  DMUL R4, R4, UR4 ;  /* 0x0000000404047c28 */ /* 0x004fe20008000000 */
[----:B------:R-:W-:Y:S01]  /*82d0*/  UMOV UR4, 0xa40ac85f ;  /* 0xa40ac85f00047882 */ /* 0x000fe20000000000 */
[----:B------:R-:W-:-:S06]  /*82e0*/  UMOV UR5, 0x41f5b010 ;  /* 0x41f5b01000057882 */ /* 0x000fcc0000000000 */
[----:B------:R-:W-:-:S08]  /*82f0*/  DMUL R4, R4, UR4 ;  /* 0x0000000404047c28 */ /* 0x000fd00008000000 */
[----:B------:R-:W-:Y:S01]  /*8300*/  DMUL R38, R4, UR4 ;  /* 0x0000000404267c28 */ /* 0x000fe20008000000 */
[----:B------:R-:W-:-:S05]  /*8310*/  IMAD.MOV.U32 R4, RZ, RZ, 0x1 ;  /* 0x00000001ff047424 */ /* 0x000fca00078e00ff */
[----:B------:R-:W1:Y:S02]  /*8320*/  MUFU.RCP64H R5, R39 ;  /* 0x0000002700057308 */ /* 0x000e640000001800 */
[----:B-1----:R-:W-:-:S08]  /*8330*/  DFMA R8, -R38, R4, 1 ;  /* 0x3ff000002608742b */ /* 0x002fd00000000104 */
[----:B------:R-:W-:-:S08]  /*8340*/  DFMA R8, R8, R8, R8 ;  /* 0x000000080808722b */ /* 0x000fd00000000008 */
[----:B------:R-:W-:-:S08]  /*8350*/  DFMA R8, R4, R8, R4 ;  /* 0x000000080408722b */ /* 0x000fd00000000004 */
[----:B------:R-:W-:-:S08]  /*8360*/  DFMA R4, -R38, R8, 1 ;  /* 0x3ff000002604742b */ /* 0x000fd00000000108 */
[----:B------:R-:W-:-:S08]  /*8370*/  DFMA R4, R8, R4, R8 ;  /* 0x000000040804722b */ /* 0x000fd00000000008 */
[----:B0-----:R-:W-:-:S08]  /*8380*/  DMUL R6, R40, R4 ;  /* 0x0000000428067228 */ /* 0x001fd00000000000 */
[----:B------:R-:W-:-:S08]  /*8390*/  DFMA R8, -R38, R6, R40 ;  /* 0x000000062608722b */ /* 0x000fd00000000128 */
[----:B------:R-:W-:-:S10]  /*83a0*/  DFMA R6, R4, R8, R6 ;  /* 0x000000080406722b */ /* 0x000fd40000000006 */
[----:B------:R-:W-:-:S05]  /*83b0*/  FFMA R4, RZ, R39, R7 ;  /* 0x00000027ff047223 */ /* 0x000fca0000000007 */
[----:B------:R-:W-:-:S13]  /*83c0*/  FSETP.GT.AND P0, PT, |R4|, 1.469367938527859385e-39, PT ;  /* 0x001000000400780b */ /* 0x000fda0003f04200 */
[----:B------:R-:W-:Y:S05]  /*83d0*/  @P0 BRA P1, `(.L_x_146) ;  /* 0x00000000000c0947 */ /* 0x000fea0000800000 */
[----:B------:R-:W-:-:S07]  /*83e0*/  MOV R4, 0x8400 ;  /* 0x0000840000047802 */ /* 0x000fce0000000f00 */
[----:B------:R-:W-:Y:S05]  /*83f0*/  CALL.REL.NOINC `($__internal_0_$__cuda_sm20_div_rn_f64_full) ;  /* 0x0000000400247944 */ /* 0x000fea0003c00000 */
[----:B------:R-:W-:-:S07]  /*8400*/  MOV R7, R5 ;  /* 0x0000000500077202 */ /* 0x000fce0000000f00 */
.L_x_146:
[----:B------:R-:W-:Y:S05]  /*8410*/  BSYNC.RECONVERGENT B2 ;  /* 0x0000000000027941 */ /* 0x000fea0003800200 */
.L_x_145:
[----:B------:R-:W-:Y:S01]  /*8420*/  IMAD.U32 R4, RZ, RZ, UR6 ;  /* 0x00000006ff047e24 */ /* 0x000fe2000f8e00ff */
[----:B------:R0:W-:Y:S01]  /*8430*/  STG.E.64 desc[UR8][R2.64+0x3008], R6 ;  /* 0x0030080602007986 */ /* 0x0001e2000c101b08 */
[----:B------:R-:W-:-:S06]  /*8440*/  IMAD.U32 R5, RZ, RZ, UR7 ;  /* 0x00000007ff057e24 */ /* 0x000fcc000f8e00ff */
[----:B------:R-:W2:Y:S01]  /*8450*/  LDG.E.64 R4, desc[UR8][R4.64] ;  /* 0x0000000804047981 */ /* 0x000ea2000c1e1b00 */
[----:B------:R-:W-:Y:S01]  /*8460*/  UMOV UR4, 0xdf3300de ;  /* 0xdf3300de00047882 */ /* 0x000fe20000000000 */
[----:B------:R-:W-:Y:S01]  /*8470*/  UMOV UR5, 0x3efc4fc1 ;  /* 0x3efc4fc100057882 */ /* 0x000fe20000000000 */
[----:B------:R-:W-:Y:S01]  /*8480*/  DFMA R10, -R10, UR18, R24 ;  /* 0x000000120a0a7c2b */ /* 0x000fe20008000118 */
[----:B------:R-:W-:Y:S07]  /*8490*/  BSSY.RECONVERGENT B2, `(.L_x_147) ;  /* 0x000001b000027945 */ /* 0x000fee0003800200 */
[----:B------:R-:W-:-:S02]  /*84a0*/  DADD R10, R10, R30 ;  /* 0x000000000a0a7229 */ /* 0x000fc4000000001e */
[----:B--2---:R-:W-:Y:S01]  /*84b0*/  DMUL R8, R4, UR4 ;  /* 0x0000000404087c28 */ /* 0x004fe20008000000 */
[----:B------:R-:W-:Y:S01]  /*84c0*/  UMOV UR4, 0xa40ac85f ;  /* 0xa40ac85f00047882 */ /* 0x000fe20000000000 */
[----:B------:R-:W-:-:S06]  /*84d0*/  UMOV UR5, 0x41f5b010 ;  /* 0x41f5b01000057882 */ /* 0x000fcc0000000000 */
[----:B------:R-:W-:-:S08]  /*84e0*/  DMUL R8, R8, UR4 ;  /* 0x0000000408087c28 */ /* 0x000fd00008000000 */
[----:B------:R-:W-:Y:S01]  /*84f0*/  DMUL R38, R8, UR4 ;  /* 0x0000000408267c28 */ /* 0x000fe20008000000 */
[----:B------:R-:W-:Y:S01]  /*8500*/  UMOV UR4, 0x9999999a ;  /* 0x9999999a00047882 */ /* 0x000fe20000000000 */
[----:B------:R-:W-:Y:S01]  /*8510*/  IMAD.MOV.U32 R8, RZ, RZ, 0x1 ;  /* 0x00000001ff087424 */ /* 0x000fe200078e00ff */
[----:B------:R-:W-:Y:S02]  /*8520*/  UMOV UR5, 0x40239999 ;  /* 0x4023999900057882 */ /* 0x000fe40000000000 */
[----:B------:R-:W-:Y:S01]  /*8530*/  DFMA R40, R4, -UR4, R10 ;  /* 0x8000000404287c2b */ /* 0x000fe2000800000a */
[----:B------:R-:W1:Y:S09]  /*8540*/  MUFU.RCP64H R9, R39 ;  /* 0x0000002700097308 */ /* 0x000e720000001800 */
[----:B------:R-:W-:Y:S01]  /*8550*/  FSETP.GEU.AND P1, PT, |R41|, 6.5827683646048100446e-37, PT ;  /* 0x036000002900780b */ /* 0x000fe20003f2e200 */
[----:B-1----:R-:W-:-:S08]  /*8560*/  DFMA R12, -R38, R8, 1 ;  /* 0x3ff00000260c742b */ /* 0x002fd00000000108 */
[----:B------:R-:W-:-:S08]  /*8570*/  DFMA R12, R12, R12, R12 ;  /* 0x0000000c0c0c722b */ /* 0x000fd0000000000c */
[----:B------:R-:W-:-:S08]  /*8580*/  DFMA R12, R8, R12, R8 ;  /* 0x0000000c080c722b */ /* 0x000fd00000000008 */
[----:B0-----:R-:W-:-:S08]  /*8590*/  DFMA R6, -R38, R12, 1 ;  /* 0x3ff000002606742b */ /* 0x001fd0000000010c */
[----:B------:R-:W-:-:S08]  /*85a0*/  DFMA R6, R12, R6, R12 ;  /* 0x000000060c06722b */ /* 0x000fd0000000000c */
[----:B------:R-:W-:-:S08]  /*85b0*/  DMUL R4, R40, R6 ;  /* 0x0000000628047228 */ /* 0x000fd00000000000 */
[----:B------:R-:W-:-:S08]  /*85c0*/  DFMA R8, -R38, R4, R40 ;  /* 0x000000042608722b */ /* 0x000fd00000000128 */
[----:B------:R-:W-:-:S10]  /*85d0*/  DFMA R6, R6, R8, R4 ;  /* 0x000000080606722b */ /* 0x000fd40000000004 */
[----:B------:R-:W-:-:S05]  /*85e0*/  FFMA R4, RZ, R39, R7 ;  /* 0x00000027ff047223 */ /* 0x000fca0000000007 */
[----:B------:R-:W-:-:S13]  /*85f0*/  FSETP.GT.AND P0, PT, |R4|, 1.469367938527859385e-39, PT ;  /* 0x001000000400780b */ /* 0x000fda0003f04200 */
[----:B------:R-:W-:Y:S05]  /*8600*/  @P0 BRA P1, `(.L_x_148) ;  /* 0x00000000000c0947 */ /* 0x000fea0000800000 */
[----:B------:R-:W-:-:S07]  /*8610*/  MOV R4, 0x8630 ;  /* 0x0000863000047802 */ /* 0x000fce0000000f00 */
[----:B------:R-:W-:Y:S05]  /*8620*/  CALL.REL.NOINC `($__internal_0_$__cuda_sm20_div_rn_f64_full) ;  /* 0x0000000000987944 */ /* 0x000fea0003c00000 */
[----:B------:R-:W-:-:S07]  /*8630*/  IMAD.MOV.U32 R7, RZ, RZ, R5 ;  /* 0x000000ffff077224 */ /* 0x000fce00078e0005 */
.L_x_148:
[----:B------:R-:W-:Y:S05]  /*8640*/  BSYNC.RECONVERGENT B2 ;  /* 0x0000000000027941 */ /* 0x000fea0003800200 */
.L_x_147:
[----:B------:R0:W-:Y:S02]  /*8650*/  STG.E.64 desc[UR8][R2.64+0x3010], R6 ;  /* 0x0030100602007986 */ /* 0x0001e4000c101b08 */
.L_x_124:
[----:B------:R-:W-:Y:S05]  /*8660*/  BSYNC.RECONVERGENT B0 ;  /* 0x0000000000007941 */ /* 0x000fea0003800200 */
.L_x_123:
[----:B------:R-:W-:Y:S01]  /*8670*/  BAR.SYNC.DEFER_BLOCKING 0x0 ;  /* 0x0000000000007b1d */ /* 0x000fe20000010000 */
[----:B------:R-:W-:-:S06]  /*8680*/  UISETP.GT.U32.AND UP0, UPT, UR13, 0x1ff, UPT ;  /* 0x000001ff0d00788c */ /* 0x000fcc000bf04070 */
[----:B------:R-:W-:-:S13]  /*8690*/  PLOP3.LUT P0, PT, PT, PT, UP0, 0x80, 0x8 ;  /* 0x000000000008781c */ /* 0x000fda0003f0f008 */
[----:B------:R-:W-:Y:S05]  /*86a0*/  @P0 EXIT ;  /* 0x000000000000094d */ /* 0x000fea0003800000 */
[----:B------:R-:W-:-:S13]  /*86b0*/  ISETP.GT.U32.AND P0, PT, R0, 0x2, PT ;  /* 0x000000020000780c */ /* 0x000fda0003f04070 */
[----:B------:R-:W-:Y:S05]  /*86c0*/  @P0 BRA `(.L_x_149) ;  /* 0x0000000000340947 */ /* 0x000fea0003800000 */
[----:B0-----:R-:W0:Y:S01]  /*86d0*/  LDC.64 R2, c[0x0][0x380] ;  /* 0x0000e000ff027b82 */ /* 0x001e220000000a00 */
[----:B------:R-:W-:Y:S01]  /*86e0*/  MOV R5, 0x8 ;  /* 0x0000000800057802 */ /* 0x000fe20000000f00 */
[C---:B------:R-:W-:Y:S01]  /*86f0*/  VIADD R11, R0.reuse, UR12 ;  /* 0x0000000c000b7c36 */ /* 0x040fe20008000000 */
[----:B------:R-:W1:Y:S03]  /*8700*/  LDCU.64 UR4, c[0x0][0x390] ;  /* 0x00007200ff0477ac */ /* 0x000e660008000a00 */
[----:B--234-:R-:W-:Y:S02]  /*8710*/  IMAD.WIDE.U32 R4, R0, R5, UR10 ;  /* 0x0000000a00047e25 */ /* 0x01cfe4000f8e0005 */
[----:B------:R-:W2:Y:S04]  /*8720*/  LDC.64 R8, c[0x0][0x388] ;  /* 0x0000e200ff087b82 */ /* 0x000ea80000000a00 */
[----:B------:R-:W1:Y:S01]  /*8730*/  LDG.E.64 R4, desc[UR8][R4.64] ;  /* 0x0000000804047981 */ /* 0x000e62000c1e1b00 */
[----:B0-----:R-:W-:-:S06]  /*8740*/  IMAD.WIDE.U32 R2, R11, 0x8, R2 ;  /* 0x000000080b027825 */ /* 0x001fcc00078e0002 */
[----:B------:R-:W1:Y:S01]  /*8750*/  LDG.E.64 R2, desc[UR8][R2.64] ;  /* 0x0000000802027981 */ /* 0x000e62000c1e1b00 */
[----:B--2---:R-:W-:Y:S01]  /*8760*/  IMAD.WIDE.U32 R8, R11, 0x8, R8 ;  /* 0x000000080b087825 */ /* 0x004fe200078e0008 */
[----:B-1----:R-:W-:-:S07]  /*8770*/  DFMA R6, R2, UR4, R4 ;  /* 0x0000000402067c2b */ /* 0x002fce0008000004 */
[----:B------:R-:W-:Y:S01]  /*8780*/  STG.E.64 desc[UR8][R8.64], R6 ;  /* 0x0000000608007986 */ /* 0x000fe2000c101b08 */
[----:B------:R-:W-:Y:S05]  /*8790*/  EXIT ;  /* 0x000000000000794d */ /* 0x000fea0003800000 */
.L_x_149:
[----:B------:R-:W-:-:S13]  /*87a0*/  ISETP.GT.U32.AND P0, PT, R0, 0x5, PT ;  /* 0x000000050000780c */ /* 0x000fda0003f04070 */
[----:B------:R-:W-:Y:S05]  /*87b0*/  @P0 EXIT ;  /* 0x000000000000094d */ /* 0x000fea0003800000 */
[----:B0-----:R-:W1:Y:S01]  /*87c0*/  LDC.64 R2, c[0x0][0x380] ;  /* 0x0000e000ff027b82 */ /* 0x001e620000000a00 */
[C---:B--234-:R-:W-:Y:S01]  /*87d0*/  LEA R4, P0, R0.reuse, UR10, 0x3 ;  /* 0x0000000a00047c11 */ /* 0x05cfe2000f8018ff */
[----:B------:R-:W-:Y:S01]  /*87e0*/  VIADD R11, R0, UR12 ;  /* 0x0000000c000b7c36 */ /* 0x000fe20008000000 */
[----:B------:R-:W0:Y:S03]  /*87f0*/  LDCU.64 UR4, c[0x0][0x390] ;  /* 0x00007200ff0477ac */ /* 0x000e260008000a00 */
[----:B------:R-:W-:Y:S02]  /*8800*/  IMAD.X R5, RZ, RZ, UR11, P0 ;  /* 0x0000000bff057e24 */ /* 0x000fe400080e06ff */
[----:B------:R-:W2:Y:S04]  /*8810*/  LDC.64 R8, c[0x0][0x388] ;  /* 0x0000e200ff087b82 */ /* 0x000ea80000000a00 */
[----:B------:R-:W0:Y:S01]  /*8820*/  LDG.E.64 R4, desc[UR8][R4.64+0x2fe8] ;  /* 0x002fe80804047981 */ /* 0x000e22000c1e1b00 */
[----:B-1----:R-:W-:-:S05]  /*8830*/  IMAD.WIDE.U32 R6, R11, 0x8, R2 ;  /* 0x000000080b067825 */ /* 0x002fca00078e0002 */
[----:B------:R-:W0:Y:S01]  /*8840*/  LDG.E.64 R2, desc[UR8][R6.64+0x2fe8] ;  /* 0x002fe80806027981 */ /* 0x000e22000c1e1b00 */
[----:B--2---:R-:W-:Y:S01]  /*8850*/  IMAD.WIDE.U32 R8, R11, 0x8, R8 ;  /* 0x000000080b087825 */ /* 0x004fe200078e0008 */
[----:B0-----:R-:W-:-:S07]  /*8860*/  DFMA R2, R2, UR4, R4 ;  /* 0x0000000402027c2b */ /* 0x001fce0008000004 */
[----:B------:R-:W-:Y:S01]  /*8870*/  STG.E.64 desc[UR8][R8.64+0x2fe8], R2 ;  /* 0x002fe80208007986 */ /* 0x000fe2000c101b08 */
[----:B------:R-:W-:Y:S05]  /*8880*/  EXIT ;  /* 0x000000000000794d */ /* 0x000fea0003800000 */
        .weak           $__internal_0_$__cuda_sm20_div_rn_f64_full
        .type           $__internal_0_$__cuda_sm20_div_rn_f64_full,@function
        .size           $__internal_0_$__cuda_sm20_div_rn_f64_full,($__internal_1_$__cuda_sm20_dsqrt_rn_f64_mediumpath_v1 - $__internal_0_$__cuda_sm20_div_rn_f64_full)
$__internal_0_$__cuda_sm20_div_rn_f64_full:
[C---:B------:R-:W-:Y:S01]  /*8890*/  FSETP.GEU.AND P1, PT, |R39|.reuse, 1.469367938527859385e-39, PT ;  /* 0x001000002700780b */ /* 0x040fe20003f2e200 */
[----:B------:R-:W-:Y:S01]  /*88a0*/  BSSY.RECONVERGENT B1, `(.L_x_150) ;  /* 0x000005b000017945 */ /* 0x000fe20003800200 */
[----:B------:R-:W-:Y:S02]  /*88b0*/  LOP3.LUT R36, R39, 0x800fffff, RZ, 0xc0, !PT ;  /* 0x800fffff27247812 */ /* 0x000fe400078ec0ff */
[C---:B------:R-:W-:Y:S02]  /*88c0*/  FSETP.GEU.AND P3, PT, |R41|.reuse, 1.469367938527859385e-39, PT ;  /* 0x001000002900780b */ /* 0x040fe40003f6e200 */
[----:B------:R-:W-:Y:S01]  /*88d0*/  LOP3.LUT R37, R36, 0x3ff00000, RZ, 0xfc, !PT ;  /* 0x3ff0000024257812 */ /* 0x000fe200078efcff */
[----:B------:R-:W-:Y:S01]  /*88e0*/  IMAD.MOV.U32 R36, RZ, RZ, R38 ;  /* 0x000000ffff247224 */ /* 0x000fe200078e0026 */
[----:B------:R-:W-:Y:S02]  /*88f0*/  MOV R42, 0x1 ;  /* 0x00000001002a7802 */ /* 0x000fe40000000f00 */
[----:B------:R-:W-:-:S02]  /*8900*/  LOP3.LUT R5, R41, 0x7ff00000, RZ, 0xc0, !PT ;  /* 0x7ff0000029057812 */ /* 0x000fc400078ec0ff */
[----:B------:R-:W-:Y:S01]  /*8910*/  LOP3.LUT R8, R39, 0x7ff00000, RZ, 0xc0, !PT ;  /* 0x7ff0000027087812 */ /* 0x000fe200078ec0ff */
[----:B------:R-:W-:-:S03]  /*8920*/  @!P1 DMUL R36, R38, 8.98846567431157953865e+307 ;  /* 0x7fe0000026249828 */ /* 0x000fc60000000000 */
[----:B------:R-:W-:Y:S01]  /*8930*/  ISETP.GE.U32.AND P5, PT, R5, R8, PT ;  /* 0x000000080500720c */ /* 0x000fe20003fa6070 */
[----:B------:R-:W-:Y:S01]  /*8940*/  @!P3 IMAD.MOV.U32 R58, RZ, RZ, RZ ;  /* 0x000000ffff3ab224 */ /* 0x000fe200078e00ff */
[----:B------:R-:W-:Y:S01]  /*8950*/  @!P3 LOP3.LUT R6, R39, 0x7ff00000, RZ, 0xc0, !PT ;  /* 0x7ff000002706b812 */ /* 0x000fe200078ec0ff */
[----:B------:R-:W0:Y:S03]  /*8960*/  MUFU.RCP64H R43, R37 ;  /* 0x00000025002b7308 */ /* 0x000e260000001800 */
[----:B------:R-:W-:Y:S01]  /*8970*/  @!P3 ISETP.GE.U32.AND P4, PT, R5, R6, PT ;  /* 0x000000060500b20c */ /* 0x000fe20003f86070 */
[----:B------:R-:W-:Y:S01]  /*8980*/  IMAD.MOV.U32 R6, RZ, RZ, 0x1ca00000 ;  /* 0x1ca00000ff067424 */ /* 0x000fe200078e00ff */
[----:B------:R-:W-:-:S04]  /*8990*/  @!P1 LOP3.LUT R8, R37, 0x7ff00000, RZ, 0xc0, !PT ;  /* 0x7ff0000025089812 */ /* 0x000fc800078ec0ff */
[----:B------:R-:W-:-:S04]  /*89a0*/  @!P3 SEL R7, R6, 0x63400000, !P4 ;  /* 0x634000000607b807 */ /* 0x000fc80006000000 */
[----:B------:R-:W-:Y:S01]  /*89b0*/  @!P3 LOP3.LUT R7, R7, 0x80000000, R41, 0xf8, !PT ;  /* 0x800000000707b812 */ /* 0x000fe200078ef829 */
[----:B0-----:R-:W-:-:S03]  /*89c0*/  DFMA R56, R42, -R36, 1 ;  /* 0x3ff000002a38742b */ /* 0x001fc60000000824 */
[----:B------:R-:W-:Y:S01]  /*89d0*/  @!P3 LOP3.LUT R59, R7, 0x100000, RZ, 0xfc, !PT ;  /* 0x00100000073bb812 */ /* 0x000fe200078efcff */
[----:B------:R-:W-:-:S04]  /*89e0*/  IMAD.MOV.U32 R7, RZ, RZ, R5 ;  /* 0x000000ffff077224 */ /* 0x000fc800078e0005 */
[----:B------:R-:W-:-:S08]  /*89f0*/  DFMA R56, R56, R56, R56 ;  /* 0x000000383838722b */ /* 0x000fd00000000038 */
[----:B------:R-:W-:Y:S01]  /*8a00*/  DFMA R56, R42, R56, R42 ;  /* 0x000000382a38722b */ /* 0x000fe2000000002a */
[----:B------:R-:W-:Y:S01]  /*8a10*/  SEL R43, R6, 0x63400000, !P5 ;  /* 0x63400000062b7807 */ /* 0x000fe20006800000 */
[----:B------:R-:W-:-:S03]  /*8a20*/  IMAD.MOV.U32 R42, RZ, RZ, R40 ;  /* 0x000000ffff2a7224 */ /* 0x000fc600078e0028 */
[----:B------:R-:W-:-:S03]  /*8a30*/  LOP3.LUT R43, R43, 0x800fffff, R41, 0xf8, !PT ;  /* 0x800fffff2b2b7812 */ /* 0x000fc600078ef829 */
[----:B------:R-:W-:-:S03]  /*8a40*/  DFMA R54, R56, -R36, 1 ;  /* 0x3ff000003836742b */ /* 0x000fc60000000824 */
[----:B------:R-:W-:-:S05]  /*8a50*/  @!P3 DFMA R42, R42, 2, -R58 ;  /* 0x400000002a2ab82b */ /* 0x000fca000000083a */
[----:B------:R-:W-:-:S05]  /*8a60*/  DFMA R56, R56, R54, R56 ;  /* 0x000000363838722b */ /* 0x000fca0000000038 */
[----:B------:R-:W-:-:S03]  /*8a70*/  @!P3 LOP3.LUT R7, R43, 0x7ff00000, RZ, 0xc0, !PT ;  /* 0x7ff000002b07b812 */ /* 0x000fc600078ec0ff */
[----:B------:R-:W-:Y:S01]  /*8a80*/  DMUL R54, R56, R42 ;  /* 0x0000002a38367228 */ /* 0x000fe20000000000 */
[----:B------:R-:W-:-:S04]  /*8a90*/  IADD3 R9, PT, PT, R7, -0x1, RZ ;  /* 0xffffffff07097810 */ /* 0x000fc80007ffe0ff */
[----:B------:R-:W-:Y:S01]  /*8aa0*/  ISETP.GT.U32.AND P1, PT, R9, 0x7feffffe, PT ;  /* 0x7feffffe0900780c */ /* 0x000fe20003f24070 */
[----:B------:R-:W-:Y:S02]  /*8ab0*/  VIADD R9, R8, 0xffffffff ;  /* 0xffffffff08097836 */ /* 0x000fe40000000000 */
[----:B------:R-:W-:-:S03]  /*8ac0*/  DFMA R58, R54, -R36, R42 ;  /* 0x80000024363a722b */ /* 0x000fc6000000002a */
[----:B------:R-:W-:-:S05]  /*8ad0*/  ISETP.GT.U32.OR P1, PT, R9, 0x7feffffe, P1 ;  /* 0x7feffffe0900780c */ /* 0x000fca0000f24470 */
[----:B------:R-:W-:-:S08]  /*8ae0*/  DFMA R54, R56, R58, R54 ;  /* 0x0000003a3836722b */ /* 0x000fd00000000036 */
[----:B------:R-:W-:Y:S05]  /*8af0*/  @P1 BRA `(.L_x_151) ;  /* 0x0000000000741947 */ /* 0x000fea0003800000 */
[----:B------:R-:W-:-:S04]  /*8b00*/  LOP3.LUT R8, R39, 0x7ff00000, RZ, 0xc0, !PT ;  /* 0x7ff0000027087812 */ /* 0x000fc800078ec0ff */
[CC--:B------:R-:W-:Y:S02]  /*8b10*/  VIADDMNMX R7, R5.reuse, -R8.reuse, 0xb9600000, !PT ;  /* 0xb960000005077446 */ /* 0x0c0fe40007800908 */
[----:B------:R-:W-:Y:S01]  /*8b20*/  ISETP.GE.U32.AND P1, PT, R5, R8, PT ;  /* 0x000000080500720c */ /* 0x000fe20003f26070 */
[----:B------:R-:W-:Y:S01]  /*8b30*/  IMAD.MOV.U32 R8, RZ, RZ, RZ ;  /* 0x000000ffff087224 */ /* 0x000fe200078e00ff */
[----:B------:R-:W-:Y:S02]  /*8b40*/  VIMNMX R7, PT, PT, R7, 0x46a00000, PT ;  /* 0x46a0000007077848 */ /* 0x000fe40003fe0100 */
[----:B------:R-:W-:-:S05]  /*8b50*/  SEL R6, R6, 0x63400000, !P1 ;  /* 0x6340000006067807 */ /* 0x000fca0004800000 */
[----:B------:R-:W-:-:S04]  /*8b60*/  IMAD.IADD R6, R7, 0x1, -R6 ;  /* 0x0000000107067824 */ /* 0x000fc800078e0a06 */
[----:B------:R-:W-:-:S06]  /*8b70*/  VIADD R9, R6, 0x7fe00000 ;  /* 0x7fe0000006097836 */ /* 0x000fcc0000000000 */
[----:B------:R-:W-:-:S10]  /*8b80*/  DMUL R56, R54, R8 ;  /* 0x0000000836387228 */ /* 0x000fd40000000000 */
[----:B------:R-:W-:-:S13]  /*8b90*/  FSETP.GTU.AND P1, PT, |R57|, 1.469367938527859385e-39, PT ;  /* 0x001000003900780b */ /* 0x000fda0003f2c200 */
[----:B------:R-:W-:Y:S05]  /*8ba0*/  @P1 BRA `(.L_x_152) ;  /* 0x0000000000a81947 */ /* 0x000fea0003800000 */
[----:B------:R-:W-:-:S06]  /*8bb0*/  DFMA R36, R54, -R36, R42 ;  /* 0x800000243624722b */ /* 0x000fcc000000002a */
[----:B------:R-:W-:-:S04]  /*8bc0*/  MOV R36, RZ ;  /* 0x000000ff00247202 */ /* 0x000fc80000000f00 */
[C---:B------:R-:W-:Y:S02]  /*8bd0*/  FSETP.NEU.AND P1, PT, R37.reuse, RZ, PT ;  /* 0x000000ff2500720b */ /* 0x040fe40003f2d000 */
[----:B------:R-:W-:-:S04]  /*8be0*/  LOP3.LUT R38, R37, 0x80000000, R39, 0x48, !PT ;  /* 0x8000000025267812 */ /* 0x000fc800078e4827 */
[----:B------:R-:W-:-:S07]  /*8bf0*/  LOP3.LUT R37, R38, R9, RZ, 0xfc, !PT ;  /* 0x0000000926257212 */ /* 0x000fce00078efcff */
[----:B------:R-:W-:Y:S05]  /*8c00*/  @!P1 BRA `(.L_x_152) ;  /* 0x0000000000909947 */ /* 0x000fea0003800000 */
[----:B------:R-:W-:Y:S01]  /*8c10*/  IMAD.MOV R9, RZ, RZ, -R6 ;  /* 0x000000ffff097224 */ /* 0x000fe200078e0a06 */
[----:B------:R-:W-:Y:S01]  /*8c20*/  IADD3 R6, PT, PT, -R6, -0x43300000, RZ ;  /* 0xbcd0000006067810 */ /* 0x000fe20007ffe1ff */
[----:B------:R-:W-:-:S06]  /*8c30*/  IMAD.MOV.U32 R8, RZ, RZ, RZ ;  /* 0x000000ffff087224 */ /* 0x000fcc00078e00ff */
[----:B------:R-:W-:Y:S02]  /*8c40*/  DFMA R8, R56, -R8, R54 ;  /* 0x800000083808722b */ /* 0x000fe40000000036 */
[----:B------:R-:W-:-:S08]  /*8c50*/  DMUL.RP R54, R54, R36 ;  /* 0x0000002436367228 */ /* 0x000fd00000008000 */
[----:B------:R-:W-:Y:S02]  /*8c60*/  FSETP.NEU.AND P1, PT, |R9|, R6, PT ;  /* 0x000000060900720b */ /* 0x000fe40003f2d200 */
[----:B------:R-:W-:Y:S02]  /*8c70*/  LOP3.LUT R38, R55, R38, RZ, 0x3c, !PT ;  /* 0x0000002637267212 */ /* 0x000fe400078e3cff */
[----:B------:R-:W-:Y:S02]  /*8c80*/  FSEL R6, R54, R56, !P1 ;  /* 0x0000003836067208 */ /* 0x000fe40004800000 */
[----:B------:R-:W-:-:S03]  /*8c90*/  FSEL R7, R38, R57, !P1 ;  /* 0x0000003926077208 */ /* 0x000fc60004800000 */
[----:B------:R-:W-:Y:S02]  /*8ca0*/  IMAD.MOV.U32 R56, RZ, RZ, R6 ;  /* 0x000000ffff387224 */ /* 0x000fe400078e0006 */
[----:B------:R-:W-:Y:S01]  /*8cb0*/  IMAD.MOV.U32 R57, RZ, RZ, R7 ;  /* 0x000000ffff397224 */ /* 0x000fe200078e0007 */
[----:B------:R-:W-:Y:S06]  /*8cc0*/  BRA `(.L_x_152) ;  /* 0x0000000000607947 */ /* 0x000fec0003800000 */
.L_x_151:
[----:B------:R-:W-:-:S14]  /*8cd0*/  DSETP.NAN.AND P1, PT, R40, R40, PT ;  /* 0x000000282800722a */ /* 0x000fdc0003f28000 */
[----:B------:R-:W-:Y:S05]  /*8ce0*/  @P1 BRA `(.L_x_153) ;  /* 0x00000000004c1947 */ /* 0x000fea0003800000 */
[----:B------:R-:W-:-:S14]  /*8cf0*/  DSETP.NAN.AND P1, PT, R38, R38, PT ;  /* 0x000000262600722a */ /* 0x000fdc0003f28000 */
[----:B------:R-:W-:Y:S05]  /*8d00*/  @P1 BRA `(.L_x_154) ;  /* 0x0000000000341947 */ /* 0x000fea0003800000 */
[----:B------:R-:W-:Y:S01]  /*8d10*/  ISETP.NE.AND P1, PT, R7, R8, PT ;  /* 0x000000080700720c */ /* 0x000fe20003f25270 */
[----:B------:R-:W-:Y:S01]  /*8d20*/  IMAD.MOV.U32 R57, RZ, RZ, -0x80000 ;  /* 0xfff80000ff397424 */ /* 0x000fe200078e00ff */
[----:B------:R-:W-:-:S11]  /*8d30*/  MOV R56, 0x0 ;  /* 0x0000000000387802 */ /* 0x000fd60000000f00 */
[----:B------:R-:W-:Y:S05]  /*8d40*/  @!P1 BRA `(.L_x_152) ;  /* 0x0000000000409947 */ /* 0x000fea0003800000 */
[----:B------:R-:W-:Y:S02]  /*8d50*/  ISETP.NE.AND P1, PT, R7, 0x7ff00000, PT ;  /* 0x7ff000000700780c */ /* 0x000fe40003f25270 */
[----:B------:R-:W-:Y:S02]  /*8d60*/  LOP3.LUT R39, R41, 0x80000000, R39, 0x48, !PT ;  /* 0x8000000029277812 */ /* 0x000fe400078e4827 */
[----:B------:R-:W-:-:S13]  /*8d70*/  ISETP.EQ.OR P1, PT, R8, RZ, !P1 ;  /* 0x000000ff0800720c */ /* 0x000fda0004f22670 */
[----:B------:R-:W-:Y:S01]  /*8d80*/  @P1 LOP3.LUT R5, R39, 0x7ff00000, RZ, 0xfc, !PT ;  /* 0x7ff0000027051812 */ /* 0x000fe200078efcff */
[----:B------:R-:W-:Y:S02]  /*8d90*/  @!P1 IMAD.MOV.U32 R56, RZ, RZ, RZ ;  /* 0x000000ffff389224 */ /* 0x000fe400078e00ff */
[----:B------:R-:W-:Y:S01]  /*8da0*/  @!P1 IMAD.MOV.U32 R57, RZ, RZ, R39 ;  /* 0x000000ffff399224 */ /* 0x000fe200078e0027 */
[----:B------:R-:W-:Y:S01]  /*8db0*/  @P1 MOV R57, R5 ;  /* 0x0000000500391202 */ /* 0x000fe20000000f00 */
[----:B------:R-:W-:Y:S01]  /*8dc0*/  @P1 IMAD.MOV.U32 R56, RZ, RZ, RZ ;  /* 0x000000ffff381224 */ /* 0x000fe200078e00ff */
[----:B------:R-:W-:Y:S06]  /*8dd0*/  BRA `(.L_x_152) ;  /* 0x00000000001c7947 */ /* 0x000fec0003800000 */
.L_x_154:
[----:B------:R-:W-:Y:S01]  /*8de0*/  LOP3.LUT R5, R39, 0x80000, RZ, 0xfc, !PT ;  /* 0x0008000027057812 */ /* 0x000fe200078efcff */
[----:B------:R-:W-:-:S04]  /*8df0*/  IMAD.MOV.U32 R56, RZ, RZ, R38 ;  /* 0x000000ffff387224 */ /* 0x000fc800078e0026 */
[----:B------:R-:W-:Y:S01]  /*8e00*/  IMAD.MOV.U32 R57, RZ, RZ, R5 ;  /* 0x000000ffff397224 */ /* 0x000fe200078e0005 */
[----:B------:R-:W-:Y:S06]  /*8e10*/  BRA `(.L_x_152) ;  /* 0x00000000000c7947 */ /* 0x000fec0003800000 */
.L_x_153:
[----:B------:R-:W-:Y:S01]  /*8e20*/  LOP3.LUT R5, R41, 0x80000, RZ, 0xfc, !PT ;  /* 0x0008000029057812 */ /* 0x000fe200078efcff */
[----:B------:R-:W-:-:S04]  /*8e30*/  IMAD.MOV.U32 R56, RZ, RZ, R40 ;  /* 0x000000ffff387224 */ /* 0x000fc800078e0028 */
[----:B------:R-:W-:-:S07]  /*8e40*/  IMAD.MOV.U32 R57, RZ, RZ, R5 ;  /* 0x000000ffff397224 */ /* 0x000fce00078e0005 */
.L_x_152:
[----:B------:R-:W-:Y:S05]  /*8e50*/  BSYNC.RECONVERGENT B1 ;  /* 0x0000000000017941 */ /* 0x000fea0003800200 */
.L_x_150:
[----:B------:R-:W-:Y:S01]  /*8e60*/  IMAD.MOV.U32 R8, RZ, RZ, R4 ;  /* 0x000000ffff087224 */ /* 0x000fe200078e0004 */
[----:B------:R-:W-:Y:S01]  /*8e70*/  MOV R6, R56 ;  /* 0x0000003800067202 */ /* 0x000fe20000000f00 */
[----:B------:R-:W-:Y:S02]  /*8e80*/  IMAD.MOV.U32 R9, RZ, RZ, 0x0 ;  /* 0x00000000ff097424 */ /* 0x000fe400078e00ff */
[----:B------:R-:W-:Y:S02]  /*8e90*/  IMAD.MOV.U32 R5, RZ, RZ, R57 ;  /* 0x000000ffff057224 */ /* 0x000fe400078e0039 */
[----:B------:R-:W-:Y:S05]  /*8ea0*/  RET.REL.NODEC R8 `(_Z1fPdS_dS_S_S_S_S_S_d) ;  /* 0xffffff7008547950 */ /* 0x000fea0003c3ffff */
        .weak           $__internal_1_$__cuda_sm20_dsqrt_rn_f64_mediumpath_v1
        .type           $__internal_1_$__cuda_sm20_dsqrt_rn_f64_mediumpath_v1,@function
        .size           $__internal_1_$__cuda_sm20_dsqrt_rn_f64_mediumpath_v1,($_Z1fPdS_dS_S_S_S_S_S_d$__internal_accurate_pow - $__internal_1_$__cuda_sm20_dsqrt_rn_f64_mediumpath_v1)
$__internal_1_$__cuda_sm20_dsqrt_rn_f64_mediumpath_v1:
[----:B------:R-:W-:Y:S01]  /*8eb0*/  ISETP.GE.U32.AND P1, PT, R4, -0x3400000, PT ;  /* 0xfcc000000400780c */ /* 0x000fe20003f26070 */
[----:B------:R-:W-:Y:S01]  /*8ec0*/  BSSY.RECONVERGENT B1, `(.L_x_155) ;  /* 0x0000024000017945 */ /* 0x000fe20003800200 */
[----:B------:R-:W-:-:S11]  /*8ed0*/  IMAD.MOV.U32 R39, RZ, RZ, R5 ;  /* 0x000000ffff277224 */ /* 0x000fd600078e0005 */
[----:B------:R-:W-:Y:S05]  /*8ee0*/  @!P1 BRA `(.L_x_156) ;  /* 0x0000000000209947 */ /* 0x000fea0003800000 */
[----:B------:R-:W-:-:S10]  /*8ef0*/  DFMA.RM R8, R36, R38, R8 ;  /* 0x000000262408722b */ /* 0x000fd40000004008 */
[----:B------:R-:W-:-:S04]  /*8f00*/  IADD3 R4, P1, PT, R8, 0x1, RZ ;  /* 0x0000000108047810 */ /* 0x000fc80007f3e0ff */
[----:B------:R-:W-:-:S06]  /*8f10*/  IADD3.X R5, PT, PT, RZ, R9, RZ, P1, !PT ;  /* 0x00000009ff057210 */ /* 0x000fcc0000ffe4ff */
[----:B------:R-:W-:-:S08]  /*8f20*/  DFMA.RP R6, -R8, R4, R6 ;  /* 0x000000040806722b */ /* 0x000fd00000008106 */
[----:B------:R-:W-:-:S06]  /*8f30*/  DSETP.GT.AND P1, PT, R6, RZ, PT ;  /* 0x000000ff0600722a */ /* 0x000fcc0003f24000 */
[----:B------:R-:W-:Y:S02]  /*8f40*/  FSEL R48, R4, R8, P1 ;  /* 0x0000000804307208 */ /* 0x000fe40000800000 */
[----:B------:R-:W-:Y:S01]  /*8f50*/  FSEL R49, R5, R9, P1 ;  /* 0x0000000905317208 */ /* 0x000fe20000800000 */
[----:B------:R-:W-:Y:S06]  /*8f60*/  BRA `(.L_x_157) ;  /* 0x0000000000647947 */ /* 0x000fec0003800000 */
.L_x_156:
[----:B------:R-:W-:-:S14]  /*8f70*/  DSETP.NE.AND P1, PT, R6, RZ, PT ;  /* 0x000000ff0600722a */ /* 0x000fdc0003f25000 */
[----:B------:R-:W-:Y:S05]  /*8f80*/  @!P1 BRA `(.L_x_158) ;  /* 0x0000000000589947 */ /* 0x000fea0003800000 */
[----:B------:R-:W-:-:S13]  /*8f90*/  ISETP.GE.AND P1, PT, R7, RZ, PT ;  /* 0x000000ff0700720c */ /* 0x000fda0003f26270 */
[----:B------:R-:W-:Y:S02]  /*8fa0*/  @!P1 IMAD.MOV.U32 R48, RZ, RZ, 0x0 ;  /* 0x00000000ff309424 */ /* 0x000fe400078e00ff */
[----:B------:R-:W-:Y:S01]  /*8fb0*/  @!P1 IMAD.MOV.U32 R49, RZ, RZ, -0x80000 ;  /* 0xfff80000ff319424 */ /* 0x000fe200078e00ff */
[----:B------:R-:W-:Y:S06]  /*8fc0*/  @!P1 BRA `(.L_x_157) ;  /* 0x00000000004c9947 */ /* 0x000fec0003800000 */
[----:B------:R-:W-:-:S13]  /*8fd0*/  ISETP.GT.AND P1, PT, R7, 0x7fefffff, PT ;  /* 0x7fefffff0700780c */ /* 0x000fda0003f24270 */
[----:B------:R-:W-:Y:S05]  /*8fe0*/  @P1 BRA `(.L_x_158) ;  /* 0x0000000000401947 */ /* 0x000fea0003800000 */
[----:B------:R-:W-:Y:S01]  /*8ff0*/  DMUL R36, R6, 8.11296384146066816958e+31 ;  /* 0x4690000006247828 */ /* 0x000fe20000000000 */
[----:B------:R-:W-:Y:S01]  /*9000*/  IMAD.MOV.U32 R8, RZ, RZ, RZ ;  /* 0x000000ffff087224 */ /* 0x000fe200078e00ff */
[----:B------:R-:W-:Y:S01]  /*9010*/  MOV R5, 0x3fd80000 ;  /* 0x3fd8000000057802 */ /* 0x000fe20000000f00 */
[----:B------:R-:W-:-:S03]  /*9020*/  IMAD.MOV.U32 R4, RZ, RZ, 0x0 ;  /* 0x00000000ff047424 */ /* 0x000fc600078e00ff */
[----:B------:R-:W0:Y:S02]  /*9030*/  MUFU.RSQ64H R9, R37 ;  /* 0x0000002500097308 */ /* 0x000e240000001c00 */
[----:B0-----:R-:W-:-:S08]  /*9040*/  DMUL R6, R8, R8 ;  /* 0x0000000808067228 */ /* 0x001fd00000000000 */
[----:B------:R-:W-:-:S08]  /*9050*/  DFMA R6, R36, -R6, 1 ;  /* 0x3ff000002406742b */ /* 0x000fd00000000806 */
[----:B------:R-:W-:Y:S02]  /*9060*/  DFMA R4, R6, R4, 0.5 ;  /* 0x3fe000000604742b */ /* 0x000fe40000000004 */
[----:B------:R-:W-:-:S08]  /*9070*/  DMUL R6, R8, R6 ;  /* 0x0000000608067228 */ /* 0x000fd00000000000 */
[----:B------:R-:W-:-:S08]  /*9080*/  DFMA R6, R4, R6, R8 ;  /* 0x000000060406722b */ /* 0x000fd00000000008 */
[----:B------:R-:W-:Y:S02]  /*9090*/  DMUL R4, R36, R6 ;  /* 0x0000000624047228 */ /* 0x000fe40000000000 */
[----:B------:R-:W-:-:S06]  /*90a0*/  VIADD R7, R7, 0xfff00000 ;  /* 0xfff0000007077836 */ /* 0x000fcc0000000000 */
[----:B------:R-:W-:-:S08]  /*90b0*/  DFMA R8, R4, -R4, R36 ;  /* 0x800000040408722b */ /* 0x000fd00000000024 */
[----:B------:R-:W-:-:S10]  /*90c0*/  DFMA R48, R6, R8, R4 ;  /* 0x000000080630722b */ /* 0x000fd40000000004 */
[----:B------:R-:W-:Y:S01]  /*90d0*/  VIADD R49, R49, 0xfcb00000 ;  /* 0xfcb0000031317836 */ /* 0x000fe20000000000 */
[----:B------:R-:W-:Y:S06]  /*90e0*/  BRA `(.L_x_157) ;  /* 0x0000000000047947 */ /* 0x000fec0003800000 */
.L_x_158:
[----:B------:R-:W-:-:S11]  /*90f0*/  DADD R48, R6, R6 ;  /* 0x0000000006307229 */ /* 0x000fd60000000006 */
.L_x_157:
[----:B------:R-:W-:Y:S05]  /*9100*/  BSYNC.RECONVERGENT B1 ;  /* 0x0000000000017941 */ /* 0x000fea0003800200 */
.L_x_155:
[----:B------:R-:W-:-:S04]  /*9110*/  IMAD.MOV.U32 R41, RZ, RZ, 0x0 ;  /* 0x00000000ff297424 */ /* 0x000fc800078e00ff */
[----:B------:R-:W-:Y:S05]  /*9120*/  RET.REL.NODEC R40 `(_Z1fPdS_dS_S_S_S_S_S_d) ;  /* 0xffffff6c28b47950 */ /* 0x000fea0003c3ffff */
        .type           $_Z1fPdS_dS_S_S_S_S_S_d$__internal_accurate_pow,@function
        .size           $_Z1fPdS_dS_S_S_S_S_S_d$__internal_accurate_pow,(.L_x_178 - $_Z1fPdS_dS_S_S_S_S_S_d$__internal_accurate_pow)
$_Z1fPdS_dS_S_S_S_S_S_d$__internal_accurate_pow:
[----:B------:R-:W-:Y:S01]  /*9130*/  ISETP.GT.U32.AND P1, PT, R7, 0xfffff, PT ;  /* 0x000fffff0700780c */ /* 0x000fe20003f24070 */
[----:B------:R-:W-:Y:S01]  /*9140*/  IMAD.MOV.U32 R8, RZ, RZ, R7 ;  /* 0x000000ffff087224 */ /* 0x000fe200078e0007 */
[----:B------:R-:W-:Y:S01]  /*9150*/  UMOV UR28, 0x7d2cafe2 ;  /* 0x7d2cafe2001c7882 */ /* 0x000fe20000000000 */
[----:B------:R-:W-:Y:S01]  /*9160*/  UMOV UR29, 0x3eb0f5ff ;  /* 0x3eb0f5ff001d7882 */ /* 0x000fe20000000000 */
[----:B------:R-:W-:Y:S01]  /*9170*/  UMOV UR30, 0x3b39803f ;  /* 0x3b39803f001e7882 */ /* 0x000fe20000000000 */
[----:B------:R-:W-:-:S08]  /*9180*/  UMOV UR31, 0x3c7abc9e ;  /* 0x3c7abc9e001f7882 */ /* 0x000fd00000000000 */
[----:B------:R-:W-:-:S10]  /*9190*/  @!P1 DMUL R36, R6, 1.80143985094819840000e+16 ;  /* 0x4350000006249828 */ /* 0x000fd40000000000 */
[----:B------:R-:W-:Y:S01]  /*91a0*/  @!P1 MOV R8, R37 ;  /* 0x0000002500089202 */ /* 0x000fe20000000f00 */
[----:B------:R-:W-:-:S03]  /*91b0*/  @!P1 IMAD.MOV.U32 R6, RZ, RZ, R36 ;  /* 0x000000ffff069224 */ /* 0x000fc600078e0024 */
[----:B------:R-:W-:Y:S01]  /*91c0*/  LOP3.LUT R8, R8, 0x800fffff, RZ, 0xc0, !PT ;  /* 0x800fffff08087812 */ /* 0x000fe200078ec0ff */
[----:B------:R-:W-:-:S03]  /*91d0*/  IMAD.MOV.U32 R48, RZ, RZ, R6 ;  /* 0x000000ffff307224 */ /* 0x000fc600078e0006 */
[----:B------:R-:W-:Y:S01]  /*91e0*/  LOP3.LUT R9, R8, 0x3ff00000, RZ, 0xfc, !PT ;  /* 0x3ff0000008097812 */ /* 0x000fe200078efcff */
[----:B------:R-:W-:-:S03]  /*91f0*/  IMAD.MOV.U32 R8, RZ, RZ, RZ ;  /* 0x000000ffff087224 */ /* 0x000fc600078e00ff */
[----:B------:R-:W-:Y:S01]  /*9200*/  ISETP.GE.U32.AND P3, PT, R9, 0x3ff6a09f, PT ;  /* 0x3ff6a09f0900780c */ /* 0x000fe20003f66070 */
[----:B------:R-:W-:-:S12]  /*9210*/  IMAD.MOV.U32 R49, RZ, RZ, R9 ;  /* 0x000000ffff317224 */ /* 0x000fd800078e0009 */
[----:B------:R-:W-:-:S05]  /*9220*/  @P3 VIADD R6, R49, 0xfff00000 ;  /* 0xfff0000031063836 */ /* 0x000fca0000000000 */
[----:B------:R-:W-:Y:S02]  /*9230*/  @P3 MOV R49, R6 ;  /* 0x0000000600313202 */ /* 0x000fe40000000f00 */
[----:B------:R-:W-:Y:S02]  /*9240*/  SHF.R.U32.HI R6, RZ, 0x14, R7 ;  /* 0x00000014ff067819 */ /* 0x000fe40000011607 */
[----:B------:R-:W-:Y:S02]  /*9250*/  @!P1 LEA.HI R6, R37, 0xffffffca, RZ, 0xc ;  /* 0xffffffca25069811 */ /* 0x000fe400078f60ff */
[C---:B------:R-:W-:Y:S02]  /*9260*/  DADD R38, R48.reuse, 1 ;  /* 0x3ff0000030267429 */ /* 0x040fe40000000000 */
[----:B------:R-:W-:Y:S01]  /*9270*/  DADD R48, R48, -1 ;  /* 0xbff0000030307429 */ /* 0x000fe20000000000 */
[C---:B------:R-:W-:Y:S02]  /*9280*/  VIADD R7, R6.reuse, 0xfffffc01 ;  /* 0xfffffc0106077836 */ /* 0x040fe40000000000 */
[----:B------:R-:W-:Y:S01]  /*9290*/  @P3 VIADD R7, R6, 0xfffffc02 ;  /* 0xfffffc0206073836 */ /* 0x000fe20000000000 */
[----:B------:R-:W0:Y:S04]  /*92a0*/  MUFU.RCP64H R9, R39 ;  /* 0x0000002700097308 */ /* 0x000e280000001800 */
[----:B------:R-:W-:Y:S01]  /*92b0*/  LOP3.LUT R6, R7, 0x80000000, RZ, 0x3c, !PT ;  /* 0x8000000007067812 */ /* 0x000fe200078e3cff */
[----:B------:R-:W-:Y:S01]  /*92c0*/  IMAD.MOV.U32 R7, RZ, RZ, 0x43300000 ;  /* 0x43300000ff077424 */ /* 0x000fe200078e00ff */
[----:B0-----:R-:W-:-:S08]  /*92d0*/  DFMA R42, -R38, R8, 1 ;  /* 0x3ff00000262a742b */ /* 0x001fd00000000108 */
[----:B------:R-:W-:-:S08]  /*92e0*/  DFMA R42, R42, R42, R42 ;  /* 0x0000002a2a2a722b */ /* 0x000fd0000000002a */
[----:B------:R-:W-:Y:S01]  /*92f0*/  DFMA R42, R8, R42, R8 ;  /* 0x0000002a082a722b */ /* 0x000fe20000000008 */
[----:B------:R-:W-:Y:S02]  /*9300*/  IMAD.MOV.U32 R8, RZ, RZ, 0x41ad3b5a ;  /* 0x41ad3b5aff087424 */ /* 0x000fe400078e00ff */
[----:B------:R-:W-:-:S05]  /*9310*/  IMAD.MOV.U32 R9, RZ, RZ, 0x3ed0f5d2 ;  /* 0x3ed0f5d2ff097424 */ /* 0x000fca00078e00ff */
[----:B------:R-:W-:-:S08]  /*9320*/  DMUL R56, R48, R42 ;  /* 0x0000002a30387228 */ /* 0x000fd00000000000 */
[----:B------:R-:W-:-:S08]  /*9330*/  DFMA R56, R48, R42, R56 ;  /* 0x0000002a3038722b */ /* 0x000fd00000000038 */
[----:B------:R-:W-:-:S08]  /*9340*/  DMUL R40, R56, R56 ;  /* 0x0000003838287228 */ /* 0x000fd00000000000 */
[----:B------:R-:W-:Y:S01]  /*9350*/  DFMA R8, R40, UR28, R8 ;  /* 0x0000001c28087c2b */ /* 0x000fe20008000008 */
[----:B------:R-:W-:Y:S01]  /*9360*/  UMOV UR28, 0x75488a3f ;  /* 0x75488a3f001c7882 */ /* 0x000fe20000000000 */
[----:B------:R-:W-:-:S06]  /*9370*/  UMOV UR29, 0x3ef3b20a ;  /* 0x3ef3b20a001d7882 */ /* 0x000fcc0000000000 */
[----:B------:R-:W-:Y:S01]  /*9380*/  DFMA R38, R40, R8, UR28 ;  /* 0x0000001c28267e2b */ /* 0x000fe20008000008 */
[----:B------:R-:W-:Y:S01]  /*9390*/  UMOV UR28, 0xe4faecd5 ;  /* 0xe4faecd5001c7882 */ /* 0x000fe20000000000 */
[----:B------:R-:W-:Y:S01]  /*93a0*/  UMOV UR29, 0x3f1745cd ;  /* 0x3f1745cd001d7882 */ /* 0x000fe20000000000 */
[----:B------:R-:W-:-:S05]  /*93b0*/  DADD R8, R48, -R56 ;  /* 0x0000000030087229 */ /* 0x000fca0000000838 */
[----:B------:R-:W-:Y:S01]  /*93c0*/  DFMA R38, R40, R38, UR28 ;  /* 0x0000001c28267e2b */ /* 0x000fe20008000026 */
[----:B------:R-:W-:Y:S01]  /*93d0*/  UMOV UR28, 0x258a578b ;  /* 0x258a578b001c7882 */ /* 0x000fe20000000000 */
[----:B------:R-:W-:Y:S01]  /*93e0*/  UMOV UR29, 0x3f3c71c7 ;  /* 0x3f3c71c7001d7882 */ /* 0x000fe20000000000 */
[----:B------:R-:W-:-:S05]  /*93f0*/  DADD R8, R8, R8 ;  /* 0x0000000008087229 */ /* 0x000fca0000000008 */
[----:B------:R-:W-:Y:S01]  /*9400*/  DFMA R38, R40, R38, UR28 ;  /* 0x0000001c28267e2b */ /* 0x000fe20008000026 */
[----:B------:R-:W-:Y:S01]  /*9410*/  UMOV UR28, 0x9242b910 ;  /* 0x9242b910001c7882 */ /* 0x000fe20000000000 */
[----:B------:R-:W-:Y:S01]  /*9420*/  UMOV UR29, 0x3f624924 ;  /* 0x3f624924001d7882 */ /* 0x000fe20000000000 */
[-C--:B------:R-:W-:Y:S02]  /*9430*/  DFMA R8, R48, -R56.reuse, R8 ;  /* 0x800000383008722b */ /* 0x080fe40000000008 */
[----:B------:R-:W-:-:S03]  /*9440*/  DMUL R48, R56, R56 ;  /* 0x0000003838307228 */ /* 0x000fc60000000000 */
[----:B------:R-:W-:Y:S01]  /*9450*/  DFMA R38, R40, R38, UR28 ;  /* 0x0000001c28267e2b */ /* 0x000fe20008000026 */
[----:B------:R-:W-:Y:S01]  /*9460*/  UMOV UR28, 0x99999dfb ;  /* 0x99999dfb001c7882 */ /* 0x000fe20000000000 */
[----:B------:R-:W-:Y:S01]  /*9470*/  UMOV UR29, 0x3f899999 ;  /* 0x3f899999001d7882 */ /* 0x000fe20000000000 */
[----:B------:R-:W-:-:S05]  /*9480*/  DMUL R8, R42, R8 ;  /* 0x000000082a087228 */ /* 0x000fca0000000000 */
[----:B------:R-:W-:Y:S01]  /*9490*/  DFMA R38, R40, R38, UR28 ;  /* 0x0000001c28267e2b */ /* 0x000fe20008000026 */
[----:B------:R-:W-:Y:S01]  /*94a0*/  UMOV UR28, 0x55555555 ;  /* 0x55555555001c7882 */ /* 0x000fe20000000000 */
[----:B------:R-:W-:-:S03]  /*94b0*/  UMOV UR29, 0x3fb55555 ;  /* 0x3fb55555001d7882 */ /* 0x000fc60000000000 */
[----:B------:R-:W-:Y:S01]  /*94c0*/  VIADD R43, R9, 0x100000 ;  /* 0x00100000092b7836 */ /* 0x000fe20000000000 */
[----:B------:R-:W-:Y:S02]  /*94d0*/  MOV R42, R8 ;  /* 0x00000008002a7202 */ /* 0x000fe40000000f00 */
[----:B------:R-:W-:-:S08]  /*94e0*/  DFMA R54, R40, R38, UR28 ;  /* 0x0000001c28367e2b */ /* 0x000fd00008000026 */
[----:B------:R-:W-:Y:S01]  /*94f0*/  DADD R52, -R54, UR28 ;  /* 0x0000001c36347e29 */ /* 0x000fe20008000100 */
[----:B------:R-:W-:Y:S01]  /*9500*/  UMOV UR28, 0xb9e7b0 ;  /* 0x00b9e7b0001c7882 */ /* 0x000fe20000000000 */
[----:B------:R-:W-:-:S06]  /*9510*/  UMOV UR29, 0x3c46a4cb ;  /* 0x3c46a4cb001d7882 */ /* 0x000fcc0000000000 */
[----:B------:R-:W-:Y:S02]  /*9520*/  DFMA R52, R40, R38, R52 ;  /* 0x000000262834722b */ /* 0x000fe40000000034 */
[C---:B------:R-:W-:Y:S02]  /*9530*/  DFMA R38, R56.reuse, R56, -R48 ;  /* 0x000000383826722b */ /* 0x040fe40000000830 */
[----:B------:R-:W-:-:S04]  /*9540*/  DMUL R40, R56, R48 ;  /* 0x0000003038287228 */ /* 0x000fc80000000000 */
[----:B------:R-:W-:Y:S01]  /*9550*/  DADD R52, R52, -UR28 ;  /* 0x8000001c34347e29 */ /* 0x000fe20008000000 */
[----:B------:R-:W-:Y:S01]  /*9560*/  UMOV UR28, 0x80000000 ;  /* 0x80000000001c7882 */ /* 0x000fe20000000000 */
[C---:B------:R-:W-:Y:S01]  /*9570*/  DFMA R42, R56.reuse, R42, R38 ;  /* 0x0000002a382a722b */ /* 0x040fe20000000026 */
[----:B------:R-:W-:Y:S01]  /*9580*/  UMOV UR29, 0x43300000 ;  /* 0x43300000001d7882 */ /* 0x000fe20000000000 */
[----:B------:R-:W-:Y:S02]  /*9590*/  DFMA R38, R56, R48, -R40 ;  /* 0x000000303826722b */ /* 0x000fe40000000828 */
[----:B------:R-:W-:Y:S01]  /*95a0*/  DADD R6, R6, -UR28 ;  /* 0x8000001c06067e29 */ /* 0x000fe20008000000 */
[----:B------:R-:W-:Y:S01]  /*95b0*/  UMOV UR28, 0xfefa39ef ;  /* 0xfefa39ef001c7882 */ /* 0x000fe20000000000 */
[----:B------:R-:W-:-:S04]  /*95c0*/  UMOV UR29, 0x3fe62e42 ;  /* 0x3fe62e42001d7882 */ /* 0x000fc80000000000 */
[----:B------:R-:W-:Y:S02]  /*95d0*/  DFMA R38, R8, R48, R38 ;  /* 0x000000300826722b */ /* 0x000fe40000000026 */
[----:B------:R-:W-:-:S06]  /*95e0*/  DADD R48, R54, R52 ;  /* 0x0000000036307229 */ /* 0x000fcc0000000034 */
[----:B------:R-:W-:Y:S02]  /*95f0*/  DFMA R38, R56, R42, R38 ;  /* 0x0000002a3826722b */ /* 0x000fe40000000026 */
[----:B------:R-:W-:Y:S02]  /*9600*/  DADD R54, R54, -R48 ;  /* 0x0000000036367229 */ /* 0x000fe40000000830 */
[----:B------:R-:W-:-:S06]  /*9610*/  DMUL R42, R48, R40 ;  /* 0x00000028302a7228 */ /* 0x000fcc0000000000 */
[----:B------:R-:W-:Y:S02]  /*9620*/  DADD R54, R52, R54 ;  /* 0x0000000034367229 */ /* 0x000fe40000000036 */
[----:B------:R-:W-:-:S08]  /*9630*/  DFMA R52, R48, R40, -R42 ;  /* 0x000000283034722b */ /* 0x000fd0000000082a */
[----:B------:R-:W-:-:S08]  /*9640*/  DFMA R38, R48, R38, R52 ;  /* 0x000000263026722b */ /* 0x000fd00000000034 */
[----:B------:R-:W-:-:S08]  /*9650*/  DFMA R54, R54, R40, R38 ;  /* 0x000000283636722b */ /* 0x000fd00000000026 */
[----:B------:R-:W-:-:S08]  /*9660*/  DADD R40, R42, R54 ;  /* 0x000000002a287229 */ /* 0x000fd00000000036 */
[--C-:B------:R-:W-:Y:S02]  /*9670*/  DADD R38, R56, R40.reuse ;  /* 0x0000000038267229 */ /* 0x100fe40000000028 */
[----:B------:R-:W-:-:S06]  /*9680*/  DADD R42, R42, -R40 ;  /* 0x000000002a2a7229 */ /* 0x000fcc0000000828 */
[----:B------:R-:W-:Y:S02]  /*9690*/  DADD R56, R56, -R38 ;  /* 0x0000000038387229 */ /* 0x000fe40000000826 */
[----:B------:R-:W-:-:S06]  /*96a0*/  DADD R42, R54, R42 ;  /* 0x00000000362a7229 */ /* 0x000fcc000000002a */
[----:B------:R-:W-:-:S08]  /*96b0*/  DADD R56, R40, R56 ;  /* 0x0000000028387229 */ /* 0x000fd00000000038 */
[----:B------:R-:W-:-:S08]  /*96c0*/  DADD R36, R42, R56 ;  /* 0x000000002a247229 */ /* 0x000fd00000000038 */
[----:B------:R-:W-:-:S08]  /*96d0*/  DADD R36, R8, R36 ;  /* 0x0000000008247229 */ /* 0x000fd00000000024 */
[----:B------:R-:W-:-:S08]  /*96e0*/  DADD R40, R38, R36 ;  /* 0x0000000026287229 */ /* 0x000fd00000000024 */
[--C-:B------:R-:W-:Y:S02]  /*96f0*/  DFMA R8, R6, UR28, R40.reuse ;  /* 0x0000001c06087c2b */ /* 0x100fe40008000028 */
[----:B------:R-:W-:-:S06]  /*9700*/  DADD R42, R38, -R40 ;  /* 0x00000000262a7229 */ /* 0x000fcc0000000828 */
[----:B------:R-:W-:Y:S02]  /*9710*/  DFMA R38, R6, -UR28, R8 ;  /* 0x8000001c06267c2b */ /* 0x000fe40008000008 */
[----:B------:R-:W-:Y:S01]  /*9720*/  DADD R42, R36, R42 ;  /* 0x00000000242a7229 */ /* 0x000fe2000000002a */
[----:B------:R-:W-:Y:S01]  /*9730*/  MOV R37, R5 ;  /* 0x0000000500257202 */ /* 0x000fe20000000f00 */
[----:B------:R-:W-:-:S04]  /*9740*/  IMAD.U32 R36, RZ, RZ, UR4 ;  /* 0x00000004ff247e24 */ /* 0x000fc8000f8e00ff */
[----:B------:R-:W-:Y:S01]  /*9750*/  DADD R38, -R40, R38 ;  /* 0x0000000028267229 */ /* 0x000fe20000000126 */
[----:B------:R-:W-:-:S05]  /*9760*/  IMAD.SHL.U32 R5, R37, 0x2, RZ ;  /* 0x0000000225057824 */ /* 0x000fca00078e00ff */
[----:B------:R-:W-:Y:S02]  /*9770*/  ISETP.GT.U32.AND P1, PT, R5, -0x2000001, PT ;  /* 0xfdffffff0500780c */ /* 0x000fe40003f24070 */
[----:B------:R-:W-:-:S08]  /*9780*/  DADD R38, R42, -R38 ;  /* 0x000000002a267229 */ /* 0x000fd00000000826 */
[----:B------:R-:W-:Y:S01]  /*9790*/  DFMA R38, R6, UR30, R38 ;  /* 0x0000001e06267c2b */ /* 0x000fe20008000026 */
[----:B------:R-:W-:-:S04]  /*97a0*/  LOP3.LUT R6, R37, 0xff0fffff, RZ, 0xc0, !PT ;  /* 0xff0fffff25067812 */ /* 0x000fc800078ec0ff */
[----:B------:R-:W-:Y:S01]  /*97b0*/  SEL R7, R6, R37, P1 ;  /* 0x0000002506077207 */ /* 0x000fe20000800000 */
[----:B------:R-:W-:Y:S02]  /*97c0*/  IMAD.MOV.U32 R6, RZ, RZ, R36 ;  /* 0x000000ffff067224 */ /* 0x000fe400078e0024 */
[----:B------:R-:W-:-:S08]  /*97d0*/  DADD R40, R8, R38 ;  /* 0x0000000008287229 */ /* 0x000fd00000000026 */
[----:B------:R-:W-:Y:S02]  /*97e0*/  DADD R8, R8, -R40 ;  /* 0x0000000008087229 */ /* 0x000fe40000000828 */
[----:B------:R-:W-:-:S06]  /*97f0*/  DMUL R36, R40, R6 ;  /* 0x0000000628247228 */ /* 0x000fcc0000000000 */
[----:B------:R-:W-:Y:S02]  /*9800*/  DADD R38, R38, R8 ;  /* 0x0000000026267229 */ /* 0x000fe40000000008 */
[----:B------:R-:W-:-:S08]  /*9810*/  DFMA R40, R40, R6, -R36 ;  /* 0x000000062828722b */ /* 0x000fd00000000824 */
[----:B------:R-:W-:Y:S01]  /*9820*/  DFMA R38, R38, R6, R40 ;  /* 0x000000062626722b */ /* 0x000fe20000000028 */
[----:B------:R-:W-:Y:S02]  /*9830*/  IMAD.MOV.U32 R6, RZ, RZ, 0x652b82fe ;  /* 0x652b82feff067424 */ /* 0x000fe400078e00ff */
[----:B------:R-:W-:-:S05]  /*9840*/  IMAD.MOV.U32 R7, RZ, RZ, 0x3ff71547 ;  /* 0x3ff71547ff077424 */ /* 0x000fca00078e00ff */
[----:B------:R-:W-:-:S08]  /*9850*/  DADD R40, R36, R38 ;  /* 0x0000000024287229 */ /* 0x000fd00000000026 */
[----:B------:R-:W-:Y:S02]  /*9860*/  DFMA R6, R40, R6, 6.75539944105574400000e+15 ;  /* 0x433800002806742b */ /* 0x000fe40000000006 */
[----:B------:R-:W-:Y:S01]  /*9870*/  FSETP.GEU.AND P1, PT, |R41|, 4.1917929649353027344, PT ;  /* 0x4086232b2900780b */ /* 0x000fe20003f2e200 */
[----:B------:R-:W-:-:S05]  /*9880*/  DADD R36, R36, -R40 ;  /* 0x0000000024247229 */ /* 0x000fca0000000828 */
[----:B------:R-:W-:-:S03]  /*9890*/  DADD R8, R6, -6.75539944105574400000e+15 ;  /* 0xc338000006087429 */ /* 0x000fc60000000000 */
[----:B------:R-:W-:-:S05]  /*98a0*/  DADD R36, R38, R36 ;  /* 0x0000000026247229 */ /* 0x000fca0000000024 */
[----:B------:R-:W-:Y:S01]  /*98b0*/  DFMA R42, R8, -UR28, R40 ;  /* 0x8000001c082a7c2b */ /* 0x000fe20008000028 */
[----:B------:R-:W-:Y:S01]  /*98c0*/  UMOV UR28, 0x3b39803f ;  /* 0x3b39803f001c7882 */ /* 0x000fe20000000000 */
[----:B------:R-:W-:-:S06]  /*98d0*/  UMOV UR29, 0x3c7abc9e ;  /* 0x3c7abc9e001d7882 */ /* 0x000fcc0000000000 */
[----:B------:R-:W-:Y:S01]  /*98e0*/  DFMA R42, R8, -UR28, R42 ;  /* 0x8000001c082a7c2b */ /* 0x000fe2000800002a */
[----:B------:R-:W-:Y:S01]  /*98f0*/  UMOV UR28, 0x69ce2bdf ;  /* 0x69ce2bdf001c7882 */ /* 0x000fe20000000000 */
[----:B------:R-:W-:Y:S01]  /*9900*/  MOV R8, 0xfca213ea ;  /* 0xfca213ea00087802 */ /* 0x000fe20000000f00 */
[----:B------:R-:W-:Y:S01]  /*9910*/  IMAD.MOV.U32 R9, RZ, RZ, 0x3e928af3 ;  /* 0x3e928af3ff097424 */ /* 0x000fe200078e00ff */
[----:B------:R-:W-:-:S05]  /*9920*/  UMOV UR29, 0x3e5ade15 ;  /* 0x3e5ade15001d7882 */ /* 0x000fca0000000000 */
[----:B------:R-:W-:Y:S01]  /*9930*/  DFMA R8, R42, UR28, R8 ;  /* 0x0000001c2a087c2b */ /* 0x000fe20008000008 */
[----:B------:R-:W-:Y:S01]  /*9940*/  UMOV UR28, 0x62401315 ;  /* 0x62401315001c7882 */ /* 0x000fe20000000000 */
[----:B------:R-:W-:-:S06]  /*9950*/  UMOV UR29, 0x3ec71dee ;  /* 0x3ec71dee001d7882 */ /* 0x000fcc0000000000 */
[----:B------:R-:W-:Y:S01]  /*9960*/  DFMA R8, R42, R8, UR28 ;  /* 0x0000001c2a087e2b */ /* 0x000fe20008000008 */
        /* <DEDUP_REMOVED lines=20> */
[----:B------:R-:W-:-:S08]  /*9ab0*/  DFMA R8, R42, R8, UR28 ;  /* 0x0000001c2a087e2b */ /* 0x000fd00008000008 */
[----:B------:R-:W-:-:S08]  /*9ac0*/  DFMA R8, R42, R8, 1 ;  /* 0x3ff000002a08742b */ /* 0x000fd00000000008 */
[----:B------:R-:W-:-:S10]  /*9ad0*/  DFMA R8, R42, R8, 1 ;  /* 0x3ff000002a08742b */ /* 0x000fd40000000008 */
[----:B------:R-:W-:Y:S02]  /*9ae0*/  IMAD R39, R6, 0x100000, R9 ;  /* 0x0010000006277824 */ /* 0x000fe400078e0209 */
[----:B------:R-:W-:Y:S01]  /*9af0*/  IMAD.MOV.U32 R38, RZ, RZ, R8 ;  /* 0x000000ffff267224 */ /* 0x000fe200078e0008 */
[----:B------:R-:W-:Y:S06]  /*9b00*/  @!P1 BRA `(.L_x_159) ;  /* 0x0000000000309947 */ /* 0x000fec0003800000 */
[----:B------:R-:W-:Y:S01]  /*9b10*/  FSETP.GEU.AND P1, PT, |R41|, 4.2275390625, PT ;  /* 0x408748002900780b */ /* 0x000fe20003f2e200 */
[C---:B------:R-:W-:Y:S02]  /*9b20*/  DADD R38, R40.reuse, +INF ;  /* 0x7ff0000028267429 */ /* 0x040fe40000000000 */
[----:B------:R-:W-:-:S08]  /*9b30*/  DSETP.GEU.AND P3, PT, R40, RZ, PT ;  /* 0x000000ff2800722a */ /* 0x000fd00003f6e000 */
[----:B------:R-:W-:Y:S02]  /*9b40*/  FSEL R38, R38, RZ, P3 ;  /* 0x000000ff26267208 */ /* 0x000fe40001800000 */
[----:B------:R-:W-:Y:S02]  /*9b50*/  @!P1 LEA.HI R5, R6, R6, RZ, 0x1 ;  /* 0x0000000606059211 */ /* 0x000fe400078f08ff */
[----:B------:R-:W-:Y:S02]  /*9b60*/  FSEL R39, R39, RZ, P3 ;  /* 0x000000ff27277208 */ /* 0x000fe40001800000 */
[----:B------:R-:W-:-:S04]  /*9b70*/  @!P1 SHF.R.S32.HI R5, RZ, 0x1, R5 ;  /* 0x00000001ff059819 */ /* 0x000fc80000011405 */
[----:B------:R-:W-:Y:S01]  /*9b80*/  @!P1 LEA R9, R5, R9, 0x14 ;  /* 0x0000000905099211 */ /* 0x000fe200078ea0ff */
[----:B------:R-:W-:-:S05]  /*9b90*/  @!P1 IMAD.IADD R6, R6, 0x1, -R5 ;  /* 0x0000000106069824 */ /* 0x000fca00078e0a05 */
[----:B------:R-:W-:Y:S01]  /*9ba0*/  @!P1 LEA R7, R6, 0x3ff00000, 0x14 ;  /* 0x3ff0000006079811 */ /* 0x000fe200078ea0ff */
[----:B------:R-:W-:-:S06]  /*9bb0*/  @!P1 IMAD.MOV.U32 R6, RZ, RZ, RZ ;  /* 0x000000ffff069224 */ /* 0x000fcc00078e00ff */
[----:B------:R-:W-:-:S11]  /*9bc0*/  @!P1 DMUL R38, R8, R6 ;  /* 0x0000000608269228 */ /* 0x000fd60000000000 */
.L_x_159:
[----:B------:R-:W-:Y:S01]  /*9bd0*/  DFMA R36, R36, R38, R38 ;  /* 0x000000262424722b */ /* 0x000fe20000000026 */
[----:B------:R-:W-:Y:S01]  /*9be0*/  IMAD.MOV.U32 R8, RZ, RZ, R4 ;  /* 0x000000ffff087224 */ /* 0x000fe200078e0004 */
[----:B------:R-:W-:Y:S01]  /*9bf0*/  DSETP.NEU.AND P1, PT, |R38|, +INF , PT ;  /* 0x7ff000002600742a */ /* 0x000fe20003f2d200 */
[----:B------:R-:W-:-:S07]  /*9c00*/  IMAD.MOV.U32 R9, RZ, RZ, 0x0 ;  /* 0x00000000ff097424 */ /* 0x000fce00078e00ff */
[----:B------:R-:W-:Y:S02]  /*9c10*/  FSEL R6, R38, R36, !P1 ;  /* 0x0000002426067208 */ /* 0x000fe40004800000 */
[----:B------:R-:W-:Y:S01]  /*9c20*/  FSEL R5, R39, R37, !P1 ;  /* 0x0000002527057208 */ /* 0x000fe20004800000 */
[----:B------:R-:W-:Y:S06]  /*9c30*/  RET.REL.NODEC R8 `(_Z1fPdS_dS_S_S_S_S_S_d) ;  /* 0xffffff6008f07950 */ /* 0x000fec0003c3ffff */
.L_x_160:
[----:B------:R-:W-:-:S00]  /*9c40*/  BRA `(.L_x_160) ;  /* 0xfffffffc00fc7947 */ /* 0x000fc0000383ffff */
[----:B------:R-:W-:-:S00]  /*9c50*/  NOP ;  /* 0x0000000000007918 */ /* 0x000fc00000000000 */
        /* <DEDUP_REMOVED lines=10> */
.L_x_178:


//--------------------- .text._Z11vel_checkerPdS_i --------------------------
	.section	.text._Z11vel_checkerPdS_i,"ax",@progbits
	.align	128
        .global         _Z11vel_checkerPdS_i
        .type           _Z11vel_checkerPdS_i,@function
        .size           _Z11vel_checkerPdS_i,(.L_x_179 - _Z11vel_checkerPdS_i)
        .other          _Z11vel_checkerPdS_i,@"STO_CUDA_ENTRY STV_DEFAULT"
_Z11vel_checkerPdS_i:
.text._Z11vel_checkerPdS_i:
[----:B------:R-:W-:Y:S01]  /*0000*/  LDC R1, c[0x0][0x37c] ;  /* 0x0000df00ff017b82 */ /* 0x000fe20000000800 */
[----:B------:R-:W0:Y:S01]  /*0010*/  S2R R0, SR_CTAID.X ;  /* 0x0000000000007919 */ /* 0x000e220000002500 */
[----:B------:R-:W0:Y:S01]  /*0020*/  LDCU UR4, c[0x0][0x360] ;  /* 0x00006c00ff0477ac */ /* 0x000e220008000800 */
[----:B------:R-:W0:Y:S01]  /*0030*/  S2R R3, SR_TID.X ;  /* 0x0000000000037919 */ /* 0x000e220000002100 */
[----:B------:R-:W1:Y:S01]  /*0040*/  LDCU UR5, c[0x0][0x390] ;  /* 0x00007200ff0577ac */ /* 0x000e620008000800 */
[----:B0-----:R-:W-:-:S05]  /*0050*/  IMAD R0, R0, UR4, R3 ;  /* 0x0000000400007c24 */ /* 0x001fca000f8e0203 */
[----:B-1----:R-:W-:-:S13]  /*0060*/  ISETP.GE.AND P0, PT, R0, UR5, PT ;  /* 0x0000000500007c0c */ /* 0x002fda000bf06270 */
[----:B------:R-:W-:Y:S05]  /*0070*/  @P0 EXIT ;  /* 0x000000000000094d */ /* 0x000fea0003800000 */
[----:B------:R-:W0:Y:S01]  /*0080*/  LDC.64 R6, c[0x0][0x388] ;  /* 0x0000e200ff067b82 */ /* 0x000e220000000a00 */
[----:B------:R-:W1:Y:S01]  /*0090*/  LDCU.64 UR4, c[0x0][0x358] ;  /* 0x00006b00ff0477ac */ /* 0x000e620008000a00 */
[----:B------:R-:W-:-:S06]  /*00a0*/  IMAD R3, R0, 0x3, RZ ;  /* 0x0000000300037824 */ /* 0x000fcc00078e02ff */
[----:B------:R-:W2:Y:S01]  /*00b0*/  LDC.64 R18, c[0x0][0x380] ;  /* 0x0000e000ff127b82 */ /* 0x000ea20000000a00 */
[----:B0-----:R-:W-:-:S05]  /*00c0*/  IMAD.WIDE R6, R3, 0x8, R6 ;  /* 0x0000000803067825 */ /* 0x001fca00078e0206 */
[----:B-1----:R-:W3:Y:S01]  /*00d0*/  LDG.E.64 R8, desc[UR4][R6.64] ;  /* 0x0000000406087981 */ /* 0x002ee2000c1e1b00 */
[----:B--2---:R-:W-:-:S05]  /*00e0*/  IMAD.WIDE R18, R3, 0x8, R18 ;  /* 0x0000000803127825 */ /* 0x004fca00078e0212 */
[----:B------:R-:W2:Y:S04]  /*00f0*/  LDG.E.64 R20, desc[UR4][R18.64+0x3008] ;  /* 0x0030080412147981 */ /* 0x000ea8000c1e1b00 */
[----:B------:R-:W4:Y:S04]  /*0100*/  LDG.E.64 R12, desc[UR4][R18.64+0x3000] ;  /* 0x00300004120c7981 */ /* 0x000f28000c1e1b00 */
[----:B------:R-:W5:Y:S04]  /*0110*/  LDG.E.64 R22, desc[UR4][R18.64+0x3010] ;  /* 0x0030100412167981 */ /* 0x000f68000c1e1b00 */
[----:B---3--:R-:W-:Y:S04]  /*0120*/  STG.E.64 desc[UR4][R18.64], R8 ;  /* 0x0000000812007986 */ /* 0x008fe8000c101b04 */
[----:B------:R-:W3:Y:S04]  /*0130*/  LDG.E.64 R10, desc[UR4][R6.64+0x8] ;  /* 0x00000804060a7981 */ /* 0x000ee8000c1e1b00 */
[----:B---3--:R-:W-:Y:S04]  /*0140*/  STG.E.64 desc[UR4][R18.64+0x8], R10 ;  /* 0x0000080a12007986 */ /* 0x008fe8000c101b04 */
[----:B------:R-:W3:Y:S04]  /*0150*/  LDG.E.64 R4, desc[UR4][R6.64+0x10] ;  /* 0x0000100406047981 */ /* 0x000ee8000c1e1b00 */
[----:B---3--:R0:W-:Y:S04]  /*0160*/  STG.E.64 desc[UR4][R18.64+0x10], R4 ;  /* 0x0000100412007986 */ /* 0x0081e8000c101b04 */
[----:B------:R-:W3:Y:S04]  /*0170*/  LDG.E.64 R16, desc[UR4][R6.64+0x3008] ;  /* 0x0030080406107981 */ /* 0x000ee8000c1e1b00 */
[----:B------:R-:W3:Y:S04]  /*0180*/  LDG.E.64 R2, desc[UR4][R6.64+0x3000] ;  /* 0x0030000406027981 */ /* 0x000ee8000c1e1b00 */
[----:B------:R-:W3:Y:S01]  /*0190*/  LDG.E.64 R14, desc[UR4][R6.64+0x3010] ;  /* 0x00301004060e7981 */ /* 0x000ee2000c1e1b00 */
[----:B--2---:R-:W-:-:S08]  /*01a0*/  DMUL R20, R20, R20 ;  /* 0x0000001414147228 */ /* 0x004fd00000000000 */
[----:B----4-:R-:W-:-:S08]  /*01b0*/  DFMA R20, R12, R12, R20 ;  /* 0x0000000c0c14722b */ /* 0x010fd00000000014 */
[----:B-----5:R-:W-:Y:S01]  /*01c0*/  DFMA R20, R22, R22, R20 ;  /* 0x000000161614722b */ /* 0x020fe20000000014 */
[----:B------:R-:W-:Y:S01]  /*01d0*/  UMOV UR6, 0xa40ac85f ;  /* 0xa40ac85f00067882 */ /* 0x000fe20000000000 */
[----:B------:R-:W-:-:S06]  /*01e0*/  UMOV UR7, 0x41f5b010 ;  /* 0x41f5b01000077882 */ /* 0x000fcc0000000000 */
[----:B------:R-:W-:Y:S01]  /*01f0*/  DMUL R20, RZ, R20 ;  /* 0x00000014ff147228 */ /* 0x000fe20000000000 */
[----:B------:R-:W-:Y:S01]  /*0200*/  UMOV UR8, 0xdf3300de ;  /* 0xdf3300de00087882 */ /* 0x000fe20000000000 */
[----:B------:R-:W-:-:S06]  /*0210*/  UMOV UR9, 0x3efc4fc1 ;  /* 0x3efc4fc100097882 */ /* 0x000fcc0000000000 */
[----:B------:R-:W-:-:S08]  /*0220*/  DMUL R20, R20, UR6 ;  /* 0x0000000614147c28 */ /* 0x000fd00008000000 */
[----:B------:R-:W-:Y:S01]  /*0230*/  DMUL R20, R20, UR8 ;  /* 0x0000000814147c28 */ /* 0x000fe20008000000 */
[----:B------:R-:W-:Y:S01]  /*0240*/  UMOV UR10, 0x9999999a ;  /* 0x9999999a000a7882 */ /* 0x000fe20000000000 */
[----:B------:R-:W-:Y:S02]  /*0250*/  UMOV UR11, 0x40239999 ;  /* 0x40239999000b7882 */ /* 0x000fe40000000000 */
[----:B0-----:R-:W-:-:S04]  /*0260*/  DMUL R4, R4, UR10 ;  /* 0x0000000a04047c28 */ /* 0x001fc80008000000 */
[----:B------:R-:W-:-:S08]  /*0270*/  DMUL R20, R20, UR6 ;  /* 0x0000000614147c28 */ /* 0x000fd00008000000 */
[----:B------:R-:W-:-:S08]  /*0280*/  DMUL R10, R20, UR8 ;  /* 0x00000008140a7c28 */ /* 0x000fd00008000000 */
[----:B------:R-:W-:Y:S02]  /*0290*/  DFMA R10, R4, UR8, R10 ;  /* 0x00000008040a7c2b */ /* 0x000fe4000800000a */
[----:B---3--:R-:W-:-:S08]  /*02a0*/  DMUL R8, R16, R16 ;  /* 0x0000001010087228 */ /* 0x008fd00000000000 */
[----:B------:R-:W-:-:S08]  /*02b0*/  DFMA R8, R2, R2, R8 ;  /* 0x000000020208722b */ /* 0x000fd00000000008 */
[----:B------:R-:W-:-:S08]  /*02c0*/  DFMA R8, R14, R14, R8 ;  /* 0x0000000e0e08722b */ /* 0x000fd00000000008 */
[----:B------:R-:W-:-:S08]  /*02d0*/  DMUL R8, RZ, R8 ;  /* 0x00000008ff087228 */ /* 0x000fd00000000000 */
[----:B------:R-:W-:-:S08]  /*02e0*/  DMUL R8, R8, UR6 ;  /* 0x0000000608087c28 */ /* 0x000fd00008000000 */
[----:B------:R-:W-:-:S08]  /*02f0*/  DMUL R8, R8, UR8 ;  /* 0x0000000808087c28 */ /* 0x000fd00008000000 */
[----:B------:R-:W-:-:S08]  /*0300*/  DMUL R8, R8, UR6 ;  /* 0x0000000608087c28 */ /* 0x000fd00008000000 */
[----:B------:R-:W-:Y:S01]  /*0310*/  DMUL R8, R8, UR8 ;  /* 0x0000000808087c28 */ /* 0x000fe20008000000 */
[----:B------:R-:W-:Y:S01]  /*0320*/  UMOV UR6, 0xa0b5ed8d ;  /* 0xa0b5ed8d00067882 */ /* 0x000fe20000000000 */
[----:B------:R-:W-:-:S06]  /*0330*/  UMOV UR7, 0x3eb0c6f7 ;  /* 0x3eb0c6f700077882 */ /* 0x000fcc0000000000 */
[----:B------:R-:W-:-:S08]  /*0340*/  DFMA R12, R4, UR8, R8 ;  /* 0x00000008040c7c2b */ /* 0x000fd00008000008 */
[----:B------:R-:W-:-:S06]  /*0350*/  DSETP.GT.AND P0, PT, R12, UR6, PT ;  /* 0x000000060c007e2a */ /* 0x000fcc000bf04000 */
[----:B------:R-:W-:-:S14]  /*0360*/  DSETP.LEU.OR P0, PT, |R12|, |R10|, !P0 ;  /* 0x4000000a0c00722a */ /* 0x000fdc000470b600 */
[----:B------:R-:W-:Y:S05]  /*0370*/  @P0 BRA `(.L_x_161) ;  /* 0x0000000400340947 */ /* 0x000fea0003800000 */
[----:B------:R-:W0:Y:S01]  /*0380*/  MUFU.RCP64H R5, R13 ;  /* 0x0000000d00057308 */ /* 0x000e220000001800 */
[----:B------:R-:W-:Y:S01]  /*0390*/  IMAD.MOV.U32 R4, RZ, RZ, 0x1 ;  /* 0x00000001ff047424 */ /* 0x000fe200078e00ff */
[----:B------:R-:W-:Y:S05]  /*03a0*/  BSSY.RECONVERGENT B0, `(.L_x_162) ;  /* 0x0000016000007945 */ /* 0x000fea0003800200 */
[----:B0-----:R-:W-:-:S08]  /*03b0*/  DFMA R6, -R12, R4, 1 ;  /* 0x3ff000000c06742b */ /* 0x001fd00000000104 */
[----:B------:R-:W-:-:S08]  /*03c0*/  DFMA R6, R6, R6, R6 ;  /* 0x000000060606722b */ /* 0x000fd00000000006 */
[----:B------:R-:W-:Y:S02]  /*03d0*/  DFMA R6, R4, R6, R4 ;  /* 0x000000060406722b */ /* 0x000fe40000000004 */
[----:B------:R-:W-:-:S06]  /*03e0*/  DMUL R4, R10, R2 ;  /* 0x000000020a047228 */ /* 0x000fcc0000000000 */
[----:B------:R-:W-:-:S04]  /*03f0*/  DFMA R8, -R12, R6, 1 ;  /* 0x3ff000000c08742b */ /* 0x000fc80000000106 */
[----:B------:R-:W-:-:S04]  /*0400*/  FSETP.GEU.AND P1, PT, |R5|, 6.5827683646048100446e-37, PT ;  /* 0x036000000500780b */ /* 0x000fc80003f2e200 */
        /* <DEDUP_REMOVED lines=12> */
[----:B------:R-:W-:Y:S05]  /*04d0*/  CALL.REL.NOINC `($__internal_2_$__cuda_sm20_div_rn_f64_full) ;  /* 0x0000000000ec7944 */ /* 0x000fea0003c00000 */
[----:B------:R-:W-:Y:S02]  /*04e0*/  IMAD.MOV.U32 R2, RZ, RZ, R4 ;  /* 0x000000ffff027224 */ /* 0x000fe400078e0004 */
[----:B------:R-:W-:-:S07]  /*04f0*/  IMAD.MOV.U32 R3, RZ, RZ, R5 ;  /* 0x000000ffff037224 */ /* 0x000fce00078e0005 */
.L_x_163:
[----:B------:R-:W-:Y:S05]  /*0500*/  BSYNC.RECONVERGENT B0 ;  /* 0x0000000000007941 */ /* 0x000fea0003800200 */
.L_x_162:
[----:B------:R-:W0:Y:S01]  /*0510*/  MUFU.RCP64H R5, R13 ;  /* 0x0000000d00057308 */ /* 0x000e220000001800 */
[----:B------:R-:W-:Y:S01]  /*0520*/  IMAD.MOV.U32 R4, RZ, RZ, 0x1 ;  /* 0x00000001ff047424 */ /* 0x000fe200078e00ff */
[----:B------:R-:W-:Y:S01]  /*0530*/  DMUL R16, R10, R16 ;  /* 0x000000100a107228 */ /* 0x000fe20000000000 */
[----:B------:R1:W-:Y:S01]  /*0540*/  STG.E.64 desc[UR4][R18.64+0x3000], R2 ;  /* 0x0030000212007986 */ /* 0x0003e2000c101b04 */
[----:B------:R-:W-:Y:S08]  /*0550*/  BSSY.RECONVERGENT B0, `(.L_x_164) ;  /* 0x0000013000007945 */ /* 0x000ff00003800200 */
        /* <DEDUP_REMOVED lines=11> */
[----:B-1----:R-:W-:Y:S05]  /*0610*/  @P0 BRA P1, `(.L_x_165) ;  /* 0x0000000000180947 */ /* 0x002fea0000800000 */
[----:B------:R-:W-:Y:S01]  /*0620*/  IMAD.MOV.U32 R8, RZ, RZ, R16 ;  /* 0x000000ffff087224 */ /* 0x000fe200078e0010 */
[----:B------:R-:W-:Y:S01]  /*0630*/  MOV R0, 0x680 ;  /* 0x0000068000007802 */ /* 0x000fe20000000f00 */
[----:B------:R-:W-:Y:S02]  /*0640*/  IMAD.MOV.U32 R9, RZ, RZ, R17 ;  /* 0x000000ffff097224 */ /* 0x000fe400078e0011 */
[----:B------:R-:W-:Y:S02]  /*0650*/  IMAD.MOV.U32 R4, RZ, RZ, R12 ;  /* 0x000000ffff047224 */ /* 0x000fe400078e000c */
[----:B------:R-:W-:-:S07]  /*0660*/  IMAD.MOV.U32 R5, RZ, RZ, R13 ;  /* 0x000000ffff057224 */ /* 0x000fce00078e000d */
[----:B------:R-:W-:Y:S05]  /*0670*/  CALL.REL.NOINC `($__internal_2_$__cuda_sm20_div_rn_f64_full) ;  /* 0x0000000000847944 */ /* 0x000fea0003c00000 */
.L_x_165:
[----:B------:R-:W-:Y:S05]  /*0680*/  BSYNC.RECONVERGENT B0 ;  /* 0x0000000000007941 */ /* 0x000fea0003800200 */
.L_x_164:
        /* <DEDUP_REMOVED lines=25> */
.L_x_167:
[----:B------:R-:W-:Y:S05]  /*0820*/  BSYNC.RECONVERGENT B0 ;  /* 0x0000000000007941 */ /* 0x000fea0003800200 */
.L_x_166:
[----:B------:R-:W-:Y:S01]  /*0830*/  STG.E.64 desc[UR4][R18.64+0x3010], R2 ;  /* 0x0030100212007986 */ /* 0x000fe2000c101b04 */
[----:B------:R-:W-:Y:S05]  /*0840*/  EXIT ;  /* 0x000000000000794d */ /* 0x000fea0003800000 */
.L_x_161:
[----:B------:R-:W-:Y:S04]  /*0850*/  STG.E.64 desc[UR4][R18.64+0x3000], R2 ;  /* 0x0030000212007986 */ /* 0x000fe8000c101b04 */
[----:B------:R-:W-:Y:S04]  /*0860*/  STG.E.64 desc[UR4][R18.64+0x3008], R16 ;  /* 0x0030081012007986 */ /* 0x000fe8000c101b04 */
[----:B------:R-:W-:Y:S01]  /*0870*/  STG.E.64 desc[UR4][R18.64+0x3010], R14 ;  /* 0x0030100e12007986 */ /* 0x000fe2000c101b04 */
[----:B------:R-:W-:Y:S05]  /*0880*/  EXIT ;  /* 0x000000000000794d */ /* 0x000fea0003800000 */
        .weak           $__internal_2_$__cuda_sm20_div_rn_f64_full
        .type           $__internal_2_$__cuda_sm20_div_rn_f64_full,@function
        .size           $__internal_2_$__cuda_sm20_div_rn_f64_full,(.L_x_179 - $__internal_2_$__cuda_sm20_div_rn_f64_full)
$__internal_2_$__cuda_sm20_div_rn_f64_full:
[----:B------:R-:W-:Y:S01]  /*0890*/  FSETP.GEU.AND P2, PT, |R9|, 1.469367938527859385e-39, PT ;  /* 0x001000000900780b */ /* 0x000fe20003f4e200 */
[----:B------:R-:W-:Y:S01]  /*08a0*/  IMAD.MOV.U32 R20, RZ, RZ, R8 ;  /* 0x000000ffff147224 */ /* 0x000fe200078e0008 */
[C---:B------:R-:W-:Y:S01]  /*08b0*/  FSETP.GEU.AND P0, PT, |R5|.reuse, 1.469367938527859385e-39, PT ;  /* 0x001000000500780b */ /* 0x040fe20003f0e200 */
[----:B------:R-:W-:Y:S01]  /*08c0*/  IMAD.MOV.U32 R22, RZ, RZ, 0x1 ;  /* 0x00000001ff167424 */ /* 0x000fe200078e00ff */
[----:B------:R-:W-:Y:S01]  /*08d0*/  LOP3.LUT R6, R5, 0x800fffff, RZ, 0xc0, !PT ;  /* 0x800fffff05067812 */ /* 0x000fe200078ec0ff */
[----:B------:R-:W-:Y:S01]  /*08e0*/  BSSY.RECONVERGENT B1, `(.L_x_168) ;  /* 0x0000052000017945 */ /* 0x000fe20003800200 */
[----:B------:R-:W-:Y:S02]  /*08f0*/  LOP3.LUT R2, R9, 0x7ff00000, RZ, 0xc0, !PT ;  /* 0x7ff0000009027812 */ /* 0x000fe400078ec0ff */
[----:B------:R-:W-:Y:S01]  /*0900*/  LOP3.LUT R7, R6, 0x3ff00000, RZ, 0xfc, !PT ;  /* 0x3ff0000006077812 */ /* 0x000fe200078efcff */
[----:B------:R-:W-:Y:S01]  /*0910*/  IMAD.MOV.U32 R6, RZ, RZ, R4 ;  /* 0x000000ffff067224 */ /* 0x000fe200078e0004 */
[----:B------:R-:W-:-:S03]  /*0920*/  LOP3.LUT R29, R5, 0x7ff00000, RZ, 0xc0, !PT ;  /* 0x7ff00000051d7812 */ /* 0x000fc600078ec0ff */
[----:B------:R-:W-:Y:S02]  /*0930*/  @!P2 LOP3.LUT R3, R5, 0x7ff00000, RZ, 0xc0, !PT ;  /* 0x7ff000000503a812 */ /* 0x000fe400078ec0ff */
[----:B------:R-:W-:Y:S01]  /*0940*/  @!P0 DMUL R6, R4, 8.98846567431157953865e+307 ;  /* 0x7fe0000004068828 */ /* 0x000fe20000000000 */
[C---:B------:R-:W-:Y:S02]  /*0950*/  ISETP.GE.U32.AND P1, PT, R2.reuse, R29, PT ;  /* 0x0000001d0200720c */ /* 0x040fe40003f26070 */
[----:B------:R-:W-:Y:S01]  /*0960*/  @!P2 ISETP.GE.U32.AND P3, PT, R2, R3, PT ;  /* 0x000000030200a20c */ /* 0x000fe20003f66070 */
[----:B------:R-:W-:Y:S01]  /*0970*/  IMAD.MOV.U32 R3, RZ, RZ, 0x1ca00000 ;  /* 0x1ca00000ff037424 */ /* 0x000fe200078e00ff */
[----:B------:R-:W-:Y:S01]  /*0980*/  @!P2 MOV R24, RZ ;  /* 0x000000ff0018a202 */ /* 0x000fe20000000f00 */
[----:B------:R-:W0:Y:S03]  /*0990*/  MUFU.RCP64H R23, R7 ;  /* 0x0000000700177308 */ /* 0x000e260000001800 */
[----:B------:R-:W-:-:S02]  /*09a0*/  @!P2 SEL R25, R3, 0x63400000, !P3 ;  /* 0x634000000319a807 */ /* 0x000fc40005800000 */
[----:B------:R-:W-:Y:S02]  /*09b0*/  SEL R21, R3, 0x63400000, !P1 ;  /* 0x6340000003157807 */ /* 0x000fe40004800000 */
[--C-:B------:R-:W-:Y:S02]  /*09c0*/  @!P2 LOP3.LUT R25, R25, 0x80000000, R9.reuse, 0xf8, !PT ;  /* 0x800000001919a812 */ /* 0x100fe400078ef809 */
[----:B------:R-:W-:Y:S02]  /*09d0*/  LOP3.LUT R21, R21, 0x800fffff, R9, 0xf8, !PT ;  /* 0x800fffff15157812 */ /* 0x000fe400078ef809 */
[----:B------:R-:W-:Y:S02]  /*09e0*/  @!P2 LOP3.LUT R25, R25, 0x100000, RZ, 0xfc, !PT ;  /* 0x001000001919a812 */ /* 0x000fe400078efcff */
[----:B------:R-:W-:-:S04]  /*09f0*/  @!P0 LOP3.LUT R29, R7, 0x7ff00000, RZ, 0xc0, !PT ;  /* 0x7ff00000071d8812 */ /* 0x000fc800078ec0ff */
[----:B------:R-:W-:Y:S02]  /*0a00*/  @!P2 DFMA R20, R20, 2, -R24 ;  /* 0x400000001414a82b */ /* 0x000fe40000000818 */
[----:B0-----:R-:W-:-:S08]  /*0a10*/  DFMA R24, R22, -R6, 1 ;  /* 0x3ff000001618742b */ /* 0x001fd00000000806 */
[----:B------:R-:W-:-:S08]  /*0a20*/  DFMA R24, R24, R24, R24 ;  /* 0x000000181818722b */ /* 0x000fd00000000018 */
[----:B------:R-:W-:-:S08]  /*0a30*/  DFMA R24, R22, R24, R22 ;  /* 0x000000181618722b */ /* 0x000fd00000000016 */
[----:B------:R-:W-:-:S08]  /*0a40*/  DFMA R22, R24, -R6, 1 ;  /* 0x3ff000001816742b */ /* 0x000fd00000000806 */
[----:B------:R-:W-:-:S08]  /*0a50*/  DFMA R22, R24, R22, R24 ;  /* 0x000000161816722b */ /* 0x000fd00000000018 */
[----:B------:R-:W-:-:S08]  /*0a60*/  DMUL R24, R22, R20 ;  /* 0x0000001416187228 */ /* 0x000fd00000000000 */
[----:B------:R-:W-:-:S08]  /*0a70*/  DFMA R26, R24, -R6, R20 ;  /* 0x80000006181a722b */ /* 0x000fd00000000014 */
[----:B------:R-:W-:Y:S01]  /*0a80*/  DFMA R26, R22, R26, R24 ;  /* 0x0000001a161a722b */ /* 0x000fe20000000018 */
[----:B------:R-:W-:Y:S01]  /*0a90*/  IMAD.MOV.U32 R22, RZ, RZ, R2 ;  /* 0x000000ffff167224 */ /* 0x000fe200078e0002 */
[----:B------:R-:W-:-:S05]  /*0aa0*/  @!P2 LOP3.LUT R22, R21, 0x7ff00000, RZ, 0xc0, !PT ;  /* 0x7ff000001516a812 */ /* 0x000fca00078ec0ff */
[----:B------:R-:W-:-:S05]  /*0ab0*/  VIADD R23, R22, 0xffffffff ;  /* 0xffffffff16177836 */ /* 0x000fca0000000000 */
[----:B------:R-:W-:Y:S01]  /*0ac0*/  ISETP.GT.U32.AND P0, PT, R23, 0x7feffffe, PT ;  /* 0x7feffffe1700780c */ /* 0x000fe20003f04070 */
[----:B------:R-:W-:-:S05]  /*0ad0*/  VIADD R23, R29, 0xffffffff ;  /* 0xffffffff1d177836 */ /* 0x000fca0000000000 */
[----:B------:R-:W-:-:S13]  /*0ae0*/  ISETP.GT.U32.OR P0, PT, R23, 0x7feffffe, P0 ;  /* 0x7feffffe1700780c */ /* 0x000fda0000704470 */
[----:B------:R-:W-:Y:S05]  /*0af0*/  @P0 BRA `(.L_x_169) ;  /* 0x00000000006c0947 */ /* 0x000fea0003800000 */
[----:B------:R-:W-:-:S04]  /*0b00*/  LOP3.LUT R9, R5, 0x7ff00000, RZ, 0xc0, !PT ;  /* 0x7ff0000005097812 */ /* 0x000fc800078ec0ff */
[CC--:B------:R-:W-:Y:S02]  /*0b10*/  VIADDMNMX R8, R2.reuse, -R9.reuse, 0xb9600000, !PT ;  /* 0xb960000002087446 */ /* 0x0c0fe40007800909 */
[----:B------:R-:W-:Y:S02]  /*0b20*/  ISETP.GE.U32.AND P0, PT, R2, R9, PT ;  /* 0x000000090200720c */ /* 0x000fe40003f06070 */
[----:B------:R-:W-:Y:S02]  /*0b30*/  VIMNMX R8, PT, PT, R8, 0x46a00000, PT ;  /* 0x46a0000008087848 */ /* 0x000fe40003fe0100 */
[----:B------:R-:W-:-:S05]  /*0b40*/  SEL R3, R3, 0x63400000, !P0 ;  /* 0x6340000003037807 */ /* 0x000fca0004000000 */
[----:B------:R-:W-:Y:S02]  /*0b50*/  IMAD.IADD R22, R8, 0x1, -R3 ;  /* 0x0000000108167824 */ /* 0x000fe400078e0a03 */
[----:B------:R-:W-:Y:S02]  /*0b60*/  IMAD.MOV.U32 R8, RZ, RZ, RZ ;  /* 0x000000ffff087224 */ /* 0x000fe400078e00ff */
[----:B------:R-:W-:-:S06]  /*0b70*/  VIADD R9, R22, 0x7fe00000 ;  /* 0x7fe0000016097836 */ /* 0x000fcc0000000000 */
[----:B------:R-:W-:-:S10]  /*0b80*/  DMUL R2, R26, R8 ;  /* 0x000000081a027228 */ /* 0x000fd40000000000 */
[----:B------:R-:W-:-:S13]  /*0b90*/  FSETP.GTU.AND P0, PT, |R3|, 1.469367938527859385e-39, PT ;  /* 0x001000000300780b */ /* 0x000fda0003f0c200 */
[----:B------:R-:W-:Y:S05]  /*0ba0*/  @P0 BRA `(.L_x_170) ;  /* 0x0000000000940947 */ /* 0x000fea0003800000 */
[----:B------:R-:W-:Y:S01]  /*0bb0*/  DFMA R6, R26, -R6, R20 ;  /* 0x800000061a06722b */ /* 0x000fe20000000014 */
[----:B------:R-:W-:-:S09]  /*0bc0*/  IMAD.MOV.U32 R8, RZ, RZ, RZ ;  /* 0x000000ffff087224 */ /* 0x000fd200078e00ff */
[C---:B------:R-:W-:Y:S02]  /*0bd0*/  FSETP.NEU.AND P0, PT, R7.reuse, RZ, PT ;  /* 0x000000ff0700720b */ /* 0x040fe40003f0d000 */
[----:B------:R-:W-:-:S04]  /*0be0*/  LOP3.LUT R5, R7, 0x80000000, R5, 0x48, !PT ;  /* 0x8000000007057812 */ /* 0x000fc800078e4805 */
[----:B------:R-:W-:-:S07]  /*0bf0*/  LOP3.LUT R9, R5, R9, RZ, 0xfc, !PT ;  /* 0x0000000905097212 */ /* 0x000fce00078efcff */
[----:B------:R-:W-:Y:S05]  /*0c00*/  @!P0 BRA `(.L_x_170) ;  /* 0x00000000007c8947 */ /* 0x000fea0003800000 */
[----:B------:R-:W-:Y:S01]  /*0c10*/  IMAD.MOV R7, RZ, RZ, -R22 ;  /* 0x000000ffff077224 */ /* 0x000fe200078e0a16 */
[----:B------:R-:W-:Y:S01]  /*0c20*/  DMUL.RP R8, R26, R8 ;  /* 0x000000081a087228 */ /* 0x000fe20000008000 */
[----:B------:R-:W-:-:S06]  /*0c30*/  IMAD.MOV.U32 R6, RZ, RZ, RZ ;  /* 0x000000ffff067224 */ /* 0x000fcc00078e00ff */
[----:B------:R-:W-:-:S03]  /*0c40*/  DFMA R6, R2, -R6, R26 ;  /* 0x800000060206722b */ /* 0x000fc6000000001a */
[----:B------:R-:W-:-:S03]  /*0c50*/  LOP3.LUT R5, R9, R5, RZ, 0x3c, !PT ;  /* 0x0000000509057212 */ /* 0x000fc600078e3cff */
[----:B------:R-:W-:-:S04]  /*0c60*/  IADD3 R6, PT, PT, -R22, -0x43300000, RZ ;  /* 0xbcd0000016067810 */ /* 0x000fc80007ffe1ff */
[----:B------:R-:W-:-:S04]  /*0c70*/  FSETP.NEU.AND P0, PT, |R7|, R6, PT ;  /* 0x000000060700720b */ /* 0x000fc80003f0d200 */
[----:B------:R-:W-:Y:S02]  /*0c80*/  FSEL R2, R8, R2, !P0 ;  /* 0x0000000208027208 */ /* 0x000fe40004000000 */
[----:B------:R-:W-:Y:S01]  /*0c90*/  FSEL R3, R5, R3, !P0 ;  /* 0x0000000305037208 */ /* 0x000fe20004000000 */
[----:B------:R-:W-:Y:S06]  /*0ca0*/  BRA `(.L_x_170) ;  /* 0x0000000000547947 */ /* 0x000fec0003800000 */
.L_x_169:
[----:B------:R-:W-:-:S14]  /*0cb0*/  DSETP.NAN.AND P0, PT, R8, R8, PT ;  /* 0x000000080800722a */ /* 0x000fdc0003f08000 */
[----:B------:R-:W-:Y:S05]  /*0cc0*/  @P0 BRA `(.L_x_171) ;  /* 0x0000000000440947 */ /* 0x000fea0003800000 */
[----:B------:R-:W-:-:S14]  /*0cd0*/  DSETP.NAN.AND P0, PT, R4, R4, PT ;  /* 0x000000040400722a */ /* 0x000fdc0003f08000 */
[----:B------:R-:W-:Y:S05]  /*0ce0*/  @P0 BRA `(.L_x_172) ;  /* 0x0000000000300947 */ /* 0x000fea0003800000 */
[----:B------:R-:W-:Y:S01]  /*0cf0*/  ISETP.NE.AND P0, PT, R22, R29, PT ;  /* 0x0000001d1600720c */ /* 0x000fe20003f05270 */
[----:B------:R-:W-:Y:S01]  /*0d00*/  IMAD.MOV.U32 R2, RZ, RZ, 0x0 ;  /* 0x00000000ff027424 */ /* 0x000fe200078e00ff */
[----:B------:R-:W-:-:S11]  /*0d10*/  MOV R3, 0xfff80000 ;  /* 0xfff8000000037802 */ /* 0x000fd60000000f00 */
[----:B------:R-:W-:Y:S05]  /*0d20*/  @!P0 BRA `(.L_x_170) ;  /* 0x0000000000348947 */ /* 0x000fea0003800000 */
[----:B------:R-:W-:Y:S02]  /*0d30*/  ISETP.NE.AND P0, PT, R22, 0x7ff00000, PT ;  /* 0x7ff000001600780c */ /* 0x000fe40003f05270 */
[----:B------:R-:W-:Y:S02]  /*0d40*/  LOP3.LUT R3, R9, 0x80000000, R5, 0x48, !PT ;  /* 0x8000000009037812 */ /* 0x000fe400078e4805 */
[----:B------:R-:W-:-:S13]  /*0d50*/  ISETP.EQ.OR P0, PT, R29, RZ, !P0 ;  /* 0x000000ff1d00720c */ /* 0x000fda0004702670 */
[----:B------:R-:W-:Y:S01]  /*0d60*/  @P0 LOP3.LUT R4, R3, 0x7ff00000, RZ, 0xfc, !PT ;  /* 0x7ff0000003040812 */ /* 0x000fe200078efcff */
[----:B------:R-:W-:Y:S02]  /*0d70*/  @!P0 IMAD.MOV.U32 R2, RZ, RZ, RZ ;  /* 0x000000ffff028224 */ /* 0x000fe400078e00ff */
[----:B------:R-:W-:Y:S02]  /*0d80*/  @P0 IMAD.MOV.U32 R2, RZ, RZ, RZ ;  /* 0x000000ffff020224 */ /* 0x000fe400078e00ff */
[----:B------:R-:W-:Y:S01]  /*0d90*/  @P0 IMAD.MOV.U32 R3, RZ, RZ, R4 ;  /* 0x000000ffff030224 */ /* 0x000fe200078e0004 */
[----:B------:R-:W-:Y:S06]  /*0da0*/  BRA `(.L_x_170) ;  /* 0x0000000000147947 */ /* 0x000fec0003800000 */
.L_x_172:
[----:B------:R-:W-:Y:S01]  /*0db0*/  LOP3.LUT R3, R5, 0x80000, RZ, 0xfc, !PT ;  /* 0x0008000005037812 */ /* 0x000fe200078efcff */
[----:B------:R-:W-:Y:S01]  /*0dc0*/  IMAD.MOV.U32 R2, RZ, RZ, R4 ;  /* 0x000000ffff027224 */ /* 0x000fe200078e0004 */
[----:B------:R-:W-:Y:S06]  /*0dd0*/  BRA `(.L_x_170) ;  /* 0x0000000000087947 */ /* 0x000fec0003800000 */
.L_x_171:
[----:B------:R-:W-:Y:S01]  /*0de0*/  LOP3.LUT R3, R9, 0x80000, RZ, 0xfc, !PT ;  /* 0x0008000009037812 */ /* 0x000fe200078efcff */
[----:B------:R-:W-:-:S07]  /*0df0*/  IMAD.MOV.U32 R2, RZ, RZ, R8 ;  /* 0x000000ffff027224 */ /* 0x000fce00078e0008 */
.L_x_170:
[----:B------:R-:W-:Y:S05]  /*0e00*/  BSYNC.RECONVERGENT B1 ;  /* 0x0000000000017941 */ /* 0x000fea0003800200 */
.L_x_168:
[----:B------:R-:W-:Y:S02]  /*0e10*/  IMAD.MOV.U32 R4, RZ, RZ, R2 ;  /* 0x000000ffff047224 */ /* 0x000fe400078e0002 */
[----:B------:R-:W-:Y:S02]  /*0e20*/  IMAD.MOV.U32 R5, RZ, RZ, R3 ;  /* 0x000000ffff057224 */ /* 0x000fe400078e0003 */
[----:B------:R-:W-:Y:S02]  /*0e30*/  IMAD.MOV.U32 R2, RZ, RZ, R0 ;  /* 0x000000ffff027224 */ /* 0x000fe400078e0000 */
[----:B------:R-:W-:-:S04]  /*0e40*/  IMAD.MOV.U32 R3, RZ, RZ, 0x0 ;  /* 0x00000000ff037424 */ /* 0x000fc800078e00ff */
[----:B------:R-:W-:Y:S05]  /*0e50*/  RET.REL.NODEC R2 `(_Z11vel_checkerPdS_i) ;  /* 0xfffffff002687950 */ /* 0x000fea0003c3ffff */
.L_x_173:
        /* <DEDUP_REMOVED lines=10> */
.L_x_179:


//--------------------- .text._Z11vector_add3PdS_S_S_i --------------------------
	.section	.text._Z11vector_add3PdS_S_S_i,"ax",@progbits
	.align	128
        .global         _Z11vector_add3PdS_S_S_i
        .type           _Z11vector_add3PdS_S_S_i,@function
        .size           _Z11vector_add3PdS_S_S_i,(.L_x_182 - _Z11vector_add3PdS_S_S_i)
        .other          _Z11vector_add3PdS_S_S_i,@"STO_CUDA_ENTRY STV_DEFAULT"
_Z11vector_add3PdS_S_S_i:
.text._Z11vector_add3PdS_S_S_i:
        /* <DEDUP_REMOVED lines=9> */
[----:B------:R-:W1:Y:S07]  /*0090*/  LDCU.64 UR4, c[0x0][0x358] ;  /* 0x00006b00ff0477ac */ /* 0x000e6e0008000a00 */
[----:B------:R-:W2:Y:S08]  /*00a0*/  LDC.64 R2, c[0x0][0x380] ;  /* 0x0000e000ff027b82 */ /* 0x000eb00000000a00 */
[----:B------:R-:W3:Y:S08]  /*00b0*/  LDC.64 R8, c[0x0][0x390] ;  /* 0x0000e400ff087b82 */ /* 0x000ef00000000a00 */
[----:B------:R-:W4:Y:S01]  /*00c0*/  LDC.64 R10, c[0x0][0x398] ;  /* 0x0000e600ff0a7b82 */ /* 0x000f220000000a00 */
[----:B0-----:R-:W-:-:S06]  /*00d0*/  IMAD.WIDE R6, R13, 0x8, R6 ;  /* 0x000000080d067825 */ /* 0x001fcc00078e0206 */
[----:B-1----:R-:W5:Y:S01]  /*00e0*/  LDG.E.64 R6, desc[UR4][R6.64] ;  /* 0x0000000406067981 */ /* 0x002f62000c1e1b00 */
[----:B--2---:R-:W-:-:S05]  /*00f0*/  IMAD.WIDE R2, R13, 0x8, R2 ;  /* 0x000000080d027825 */ /* 0x004fca00078e0202 */
[----:B------:R-:W5:Y:S01]  /*0100*/  LDG.E.64 R4, desc[UR4][R2.64] ;  /* 0x0000000402047981 */ /* 0x000f62000c1e1b00 */
[----:B---3--:R-:W-:-:S06]  /*0110*/  IMAD.WIDE R8, R13, 0x8, R8 ;  /* 0x000000080d087825 */ /* 0x008fcc00078e0208 */
[----:B------:R-:W2:Y:S01]  /*0120*/  LDG.E.64 R8, desc[UR4][R8.64] ;  /* 0x0000000408087981 */ /* 0x000ea2000c1e1b00 */
[----:B----4-:R-:W-:-:S06]  /*0130*/  IMAD.WIDE R10, R13, 0x8, R10 ;  /* 0x000000080d0a7825 */ /* 0x010fcc00078e020a */
[----:B------:R-:W3:Y:S01]  /*0140*/  LDG.E.64 R10, desc[UR4][R10.64] ;  /* 0x000000040a0a7981 */ /* 0x000ee2000c1e1b00 */
[----:B------:R-:W-:Y:S01]  /*0150*/  UMOV UR6, 0x2c9a9c1a ;  /* 0x2c9a9c1a00067882 */ /* 0x000fe20000000000 */
[----:B------:R-:W-:Y:S02]  /*0160*/  UMOV UR7, 0x405841e1 ;  /* 0x405841e100077882 */ /* 0x000fe40000000000 */
[----:B-----5:R-:W-:-:S08]  /*0170*/  DFMA R4, R6, UR6, R4 ;  /* 0x0000000606047c2b */ /* 0x020fd00008000004 */
[----:B--2---:R-:W-:Y:S01]  /*0180*/  DFMA R4, R8, UR6, R4 ;  /* 0x0000000608047c2b */ /* 0x004fe20008000004 */
[----:B------:R-:W-:-:S07]  /*0190*/  UMOV UR7, 0x404841e1 ;  /* 0x404841e100077882 */ /* 0x000fce0000000000 */
[----:B---3--:R-:W-:-:S07]  /*01a0*/  DFMA R4, R10, UR6, R4 ;  /* 0x000000060a047c2b */ /* 0x008fce0008000004 */
[----:B------:R-:W-:Y:S01]  /*01b0*/  STG.E.64 desc[UR4][R2.64], R4 ;  /* 0x0000000402007986 */ /* 0x000fe2000c101b04 */
[----:B------:R-:W-:Y:S05]  /*01c0*/  EXIT ;  /* 0x000000000000794d */ /* 0x000fea0003800000 */
.L_x_174:
        /* <DEDUP_REMOVED lines=11> */
.L_x_182:


//--------------------- .text._Z10vector_addPdS_S_di --------------------------
	.section	.text._Z10vector_addPdS_S_di,"ax",@progbits
	.align	128
        .global         _Z10vector_addPdS_S_di
        .type           _Z10vector_addPdS_S_di,@function
        .size           _Z10vector_addPdS_S_di,(.L_x_183 - _Z10vector_addPdS_S_di)
        .other          _Z10vector_addPdS_S_di,@"STO_CUDA_ENTRY STV_DEFAULT"
_Z10vector_addPdS_S_di:
.text._Z10vector_addPdS_S_di:
        /* <DEDUP_REMOVED lines=11> */
[----:B------:R-:W3:Y:S01]  /*00b0*/  LDC.64 R6, c[0x0][0x398] ;  /* 0x0000e600ff067b82 */ /* 0x000ee20000000a00 */
[----:B0-----:R-:W-:-:S07]  /*00c0*/  IMAD.WIDE R2, R11, 0x8, R2 ;  /* 0x000000080b027825 */ /* 0x001fce00078e0202 */
[----:B------:R-:W0:Y:S01]  /*00d0*/  LDC.64 R8, c[0x0][0x390] ;  /* 0x0000e400ff087b82 */ /* 0x000e220000000a00 */
[----:B-1----:R-:W3:Y:S01]  /*00e0*/  LDG.E.64 R2, desc[UR4][R2.64] ;  /* 0x0000000402027981 */ /* 0x002ee2000c1e1b00 */
[----:B--2---:R-:W-:-:S06]  /*00f0*/  IMAD.WIDE R4, R11, 0x8, R4 ;  /* 0x000000080b047825 */ /* 0x004fcc00078e0204 */
[----:B------:R-:W3:Y:S01]  /*0100*/  LDG.E.64 R4, desc[UR4][R4.64] ;  /* 0x0000000404047981 */ /* 0x000ee2000c1e1b00 */
[----:B0-----:R-:W-:Y:S01]  /*0110*/  IMAD.WIDE R8, R11, 0x8, R8 ;  /* 0x000000080b087825 */ /* 0x001fe200078e0208 */
[----:B---3--:R-:W-:-:S07]  /*0120*/  DFMA R6, R4, R6, R2 ;  /* 0x000000060406722b */ /* 0x008fce0000000002 */
[----:B------:R-:W-:Y:S01]  /*0130*/  STG.E.64 desc[UR4][R8.64], R6 ;  /* 0x0000000608007986 */ /* 0x000fe2000c101b04 */
[----:B------:R-:W-:Y:S05]  /*0140*/  EXIT ;  /* 0x000000000000794d */ /* 0x000fea0003800000 */
.L_x_175:
        /* <DEDUP_REMOVED lines=11> */
.L_x_183:


//--------------------- .nv.shared._Z1fPdS_dS_S_S_S_S_S_d --------------------------
	.section	.nv.shared._Z1fPdS_dS_S_S_S_S_S_d,"aw",@nobits
	.sectionflags	@""
	.align	8
.nv.shared._Z1fPdS_dS_S_S_S_S_S_d:
	.zero		25600


//--------------------- .nv.shared.reserved.0     --------------------------
	.section	.nv.shared.reserved.0,"aw",@nobits
	.weak		__nv_reservedSMEM_offset_0_alias
	.size		__nv_reservedSMEM_offset_0_alias, 0, 64
	.other		__nv_reservedSMEM_offset_0_alias,@"STO_CUDA_RESERVED_SHARED STV_DEFAULT"
__nv_reservedSMEM_offset_0_alias:
	.zero		0
	.zero		64


//--------------------- .nv.constant0._Z1fPdS_dS_S_S_S_S_S_d --------------------------
	.section	.nv.constant0._Z1fPdS_dS_S_S_S_S_S_d,"a",@progbits
	.sectionflags	@""
	.align	4
.nv.constant0._Z1fPdS_dS_S_S_S_S_S_d:
	.zero		976


//--------------------- .nv.constant0._Z11vel_checkerPdS_i --------------------------
	.section	.nv.constant0._Z11vel_checkerPdS_i,"a",@progbits
	.sectionflags	@""
	.align	4
.nv.constant0._Z11vel_checkerPdS_i:
	.zero		916


//--------------------- .nv.constant0._Z11vector_add3PdS_S_S_i --------------------------
	.section	.nv.constant0._Z11vector_add3PdS_S_S_i,"a",@progbits
	.sectionflags	@""
	.align	4
.nv.constant0._Z11vector_add3PdS_S_S_i:
	.zero		932


//--------------------- .nv.constant0._Z10vector_addPdS_S_di --------------------------
	.section	.nv.constant0._Z10vector_addPdS_S_di,"a",@progbits
	.sectionflags	@""
	.align	4
.nv.constant0._Z10vector_addPdS_S_di:
	.zero		932


//--------------------- SYMBOLS --------------------------

	.type		.nv.reservedSmem.offset0,@object
	.size		.nv.reservedSmem.offset0,0x4
	.type		.nv.reservedSmem.cap,@object
	.size		.nv.reservedSmem.cap,0x4
